// auto-generated by cutlass_sweep.fmha — config: {"arch": "sm_90", "direction": "fwd", "dtype": "bf16", "head_dim": 32, "mask": "none", "schedule": "pingpong", "tile_kv": 128, "tile_q": 128}
#include "cutlass/cutlass.h"
#include "cute/tensor.hpp"
#include "cutlass/device_kernel.h"
#include "cutlass/kernel_hardware_info.h"
#include "88_hopper_fmha/collective/fmha_fusion.hpp"
#include "88_hopper_fmha/kernel/fmha_kernel_builder.hpp"

using namespace cute;
using Element = cutlass::bfloat16_t;
using TileShape = Shape<_128, _128, _32>;
using StrideQ = cute::tuple<int, _1, cute::tuple<int, int>>;
using StrideK = cute::tuple<int, _1, cute::tuple<int, int>>;
using StrideV = cute::tuple<int, cute::_1, cute::tuple<int, int>>;

using Kernel = typename cutlass::fmha::kernel::FmhaBuilder<
    Element, float, float,
    TileShape, StrideQ, StrideK, StrideV,
    cutlass::fmha::collective::DefaultFusion,
    cutlass::gemm::KernelTmaWarpSpecializedPingpong
  >::Kernel;

auto* _anchor = &cutlass::device_kernel<Kernel>;


// ===== COMPILED SASS (sm_90a) =====

	.target	sm_90a

	.elftype	@"ET_EXEC"


//--------------------- .note.nv.tkinfo           --------------------------
	.section	.note.nv.tkinfo,"",@"SHT_NOTE"
	.sectionflags	@"SHF_NOTE_NV_TKINFO"
	.tkinfo
        /*0018*/ 	.word	0x00000002
        /*0030*/ 	.string	""
        /*0030*/ 	.string	"ptxas"
        /*0030*/ 	.string	"Cuda compilation tools, release 13.0, V13.0.88"
        /*0030*/ 	.string	"Build cuda_13.0.r13.0/compiler.36424714_0"
        /*0030*/ 	.string	"-arch sm_90a -m 64 "



//--------------------- .note.nv.cuinfo           --------------------------
	.section	.note.nv.cuinfo,"",@"SHT_NOTE"
	.sectionflags	@"SHF_NOTE_NV_CUINFO"
        /*0018*/ 	.short	0x0002
        /*001a*/ 	.short	0x005a
        /*001c*/ 	.short	0x0082
	.zero		2


//--------------------- .nv.info                  --------------------------
	.section	.nv.info,"",@"SHT_CUDA_INFO"
	.align	4


	//----- nvinfo : EIATTR_REGCOUNT
	.align		4
        /*0000*/ 	.byte	0x04, 0x2f
        /*0002*/ 	.short	(.L_15 - .L_14)
	.align		4
.L_14:
        /*0004*/ 	.word	index@(_ZN7cutlass13device_kernelINS_4fmha6kernel28FmhaKernelTmaWarpSpecializedINS1_10collective30FmhaMainloopTmaWarpSpecializedINS_10bfloat16_tEffN4cute5tupleIJNS7_1CILi128EEESA_NS9_ILi32EEEEEENS8_IJiNS9_ILi1EEENS8_IJiiEEEEEESF_SF_NS4_13DefaultFusionEJNS2_6OptionILNS2_3TagE0ENS9_ILb1EEEEENSH_ILSI_2ESJ_EEEEENS4_15FmhaFwdEpilogueIS6_fNS8_IJNS9_ILi64EEESB_SA_EEEEENS2_23PersistentTileSchedulerEJSK_SL_EEEEEvNT_6ParamsE)
        /*0008*/ 	.word	0x000000a8


	//----- nvinfo : EIATTR_FRAME_SIZE
	.align		4
.L_15:
        /*000c*/ 	.byte	0x04, 0x11
        /*000e*/ 	.short	(.L_17 - .L_16)
	.align		4
.L_16:
        /*0010*/ 	.word	index@($__internal_0_$__cuda_sm20_rcp_rn_f32_slowpath)
        /*0014*/ 	.word	0x00000000


	//----- nvinfo : EIATTR_FRAME_SIZE
	.align		4
.L_17:
        /*0018*/ 	.byte	0x04, 0x11
        /*001a*/ 	.short	(.L_19 - .L_18)
	.align		4
.L_18:
        /*001c*/ 	.word	index@(_ZN7cutlass13device_kernelINS_4fmha6kernel28FmhaKernelTmaWarpSpecializedINS1_10collective30FmhaMainloopTmaWarpSpecializedINS_10bfloat16_tEffN4cute5tupleIJNS7_1CILi128EEESA_NS9_ILi32EEEEEENS8_IJiNS9_ILi1EEENS8_IJiiEEEEEESF_SF_NS4_13DefaultFusionEJNS2_6OptionILNS2_3TagE0ENS9_ILb1EEEEENSH_ILSI_2ESJ_EEEEENS4_15FmhaFwdEpilogueIS6_fNS8_IJNS9_ILi64EEESB_SA_EEEEENS2_23PersistentTileSchedulerEJSK_SL_EEEEEvNT_6ParamsE)
        /*0020*/ 	.word	0x00000000


	//----- nvinfo : EIATTR_MIN_STACK_SIZE
	.align		4
.L_19:
        /*0024*/ 	.byte	0x04, 0x12
        /*0026*/ 	.short	(.L_21 - .L_20)
	.align		4
.L_20:
        /*0028*/ 	.word	index@(_ZN7cutlass13device_kernelINS_4fmha6kernel28FmhaKernelTmaWarpSpecializedINS1_10collective30FmhaMainloopTmaWarpSpecializedINS_10bfloat16_tEffN4cute5tupleIJNS7_1CILi128EEESA_NS9_ILi32EEEEEENS8_IJiNS9_ILi1EEENS8_IJiiEEEEEESF_SF_NS4_13DefaultFusionEJNS2_6OptionILNS2_3TagE0ENS9_ILb1EEEEENSH_ILSI_2ESJ_EEEEENS4_15FmhaFwdEpilogueIS6_fNS8_IJNS9_ILi64EEESB_SA_EEEEENS2_23PersistentTileSchedulerEJSK_SL_EEEEEvNT_6ParamsE)
        /*002c*/ 	.word	0x00000000
.L_21:


//--------------------- .nv.compat                --------------------------
	.section	.nv.compat,"",@"SHT_CUDA_COMPAT_INFO"
	.align	4
        /*0000*/ 	.byte	0x02, 0x09, 0x01, 0x00, 0x02, 0x02, 0x04, 0x00, 0x02, 0x05, 0x05, 0x00, 0x03, 0x07, 0x01, 0x01
        /*0010*/ 	.byte	0x02, 0x03, 0x01, 0x00, 0x02, 0x06, 0x01, 0x00, 0x04, 0x0b, 0x08, 0x00, 0x00, 0x00, 0x00, 0x00
        /*0020*/ 	.byte	0x00, 0x00, 0x00, 0x00


//--------------------- .nv.info._ZN7cutlass13device_kernelINS_4fmha6kernel28FmhaKernelTmaWarpSpecializedINS1_10collective30FmhaMainloopTmaWarpSpecializedINS_10bfloat16_tEffN4cute5tupleIJNS7_1CILi128EEESA_NS9_ILi32EEEEEENS8_IJiNS9_ILi1EEENS8_IJiiEEEEEESF_SF_NS4_13DefaultFusionEJNS2_6OptionILNS2_3TagE0ENS9_ILb1EEEEENSH_ILSI_2ESJ_EEEEENS4_15FmhaFwdEpilogueIS6_fNS8_IJNS9_ILi64EEESB_SA_EEEEENS2_23PersistentTileSchedulerEJSK_SL_EEEEEvNT_6ParamsE --------------------------
	.section	.nv.info._ZN7cutlass13device_kernelINS_4fmha6kernel28FmhaKernelTmaWarpSpecializedINS1_10collective30FmhaMainloopTmaWarpSpecializedINS_10bfloat16_tEffN4cute5tupleIJNS7_1CILi128EEESA_NS9_ILi32EEEEEENS8_IJiNS9_ILi1EEENS8_IJiiEEEEEESF_SF_NS4_13DefaultFusionEJNS2_6OptionILNS2_3TagE0ENS9_ILb1EEEEENSH_ILSI_2ESJ_EEEEENS4_15FmhaFwdEpilogueIS6_fNS8_IJNS9_ILi64EEESB_SA_EEEEENS2_23PersistentTileSchedulerEJSK_SL_EEEEEvNT_6ParamsE,"",@"SHT_CUDA_INFO"
	.sectionflags	@""
	.align	4


	//----- nvinfo : EIATTR_CUDA_API_VERSION
	.align		4
        /*0000*/ 	.byte	0x04, 0x37
        /*0002*/ 	.short	(.L_23 - .L_22)
.L_22:
        /*0004*/ 	.word	0x00000082


	//----- nvinfo : EIATTR_KPARAM_INFO
	.align		4
.L_23:
        /*0008*/ 	.byte	0x04, 0x17
        /*000a*/ 	.short	(.L_25 - .L_24)
.L_24:
        /*000c*/ 	.word	0x00000000
        /*0010*/ 	.short	0x0000
        /*0012*/ 	.short	0x0070
        /*0014*/ 	.byte	0x00, 0xf0, 0x01, 0x20


	//----- nvinfo : EIATTR_SPARSE_MMA_MASK
	.align		4
.L_25:
        /*0018*/ 	.byte	0x03, 0x50
        /*001a*/ 	.short	0x0000


	//----- nvinfo : EIATTR_MAXREG_COUNT
	.align		4
        /*001c*/ 	.byte	0x03, 0x1b
        /*001e*/ 	.short	0x00a8


	//----- nvinfo : EIATTR_NUM_BARRIERS
	.align		4
        /*0020*/ 	.byte	0x02, 0x4c
        /*0022*/ 	.byte	0x02
	.zero		1


	//----- nvinfo : EIATTR_EXTERNS
	.align		4
        /*0024*/ 	.byte	0x04, 0x0f
        /*0026*/ 	.short	(.L_27 - .L_26)


	//   ....[0]....
	.align		4
.L_26:
        /*0028*/ 	.word	index@(__assertfail)


	//----- nvinfo : EIATTR_MERCURY_ISA_VERSION
	.align		4
.L_27:
        /*002c*/ 	.byte	0x03, 0x5f
        /*002e*/ 	.short	0x0101


	//----- nvinfo : EIATTR_INT_WARP_WIDE_INSTR_OFFSETS
	.align		4
        /*0030*/ 	.byte	0x04, 0x31
        /*0032*/ 	.short	(.L_29 - .L_28)


	//   ....[0]....
.L_28:
        /*0034*/ 	.word	0x00000760


	//   ....[1]....
        /*0038*/ 	.word	0x00000770


	//   ....[2]....
        /*003c*/ 	.word	0x00000780


	//   ....[3]....
        /*0040*/ 	.word	0x00000790


	//   ....[4]....
        /*0044*/ 	.word	0x00000800


	//   ....[5]....
        /*0048*/ 	.word	0x00000980


	//   ....[6]....
        /*004c*/ 	.word	0x00000a30


	//----- nvinfo : EIATTR_COOP_GROUP_MASK_REGIDS
	.align		4
.L_29:
        /*0050*/ 	.byte	0x04, 0x29
        /*0052*/ 	.short	(.L_31 - .L_30)


	//   ....[0]....
.L_30:
        /*0054*/ 	.word	0xffffffff


	//   ....[1]....
        /*0058*/ 	.word	0xffffffff


	//   ....[2]....
        /*005c*/ 	.word	0xffffffff


	//   ....[3]....
        /*0060*/ 	.word	0xffffffff


	//   ....[4]....
        /*0064*/ 	.word	0xffffffff


	//   ....[5]....
        /*0068*/ 	.word	0xffffffff


	//   ....[6]....
        /*006c*/ 	.word	0xffffffff


	//   ....[7]....
        /*0070*/ 	.word	0xffffffff


	//   ....[8]....
        /*0074*/ 	.word	0xffffffff


	//   ....[9]....
        /*0078*/ 	.word	0xffffffff


	//   ....[10]....
        /*007c*/ 	.word	0xffffffff


	//   ....[11]....
        /*0080*/ 	.word	0xffffffff


	//   ....[12]....
        /*0084*/ 	.word	0xffffffff


	//   ....[13]....
        /*0088*/ 	.word	0xffffffff


	//   ....[14]....
        /*008c*/ 	.word	0xffffffff


	//   ....[15]....
        /*0090*/ 	.word	0xffffffff


	//   ....[16]....
        /*0094*/ 	.word	0xffffffff


	//   ....[17]....
        /*0098*/ 	.word	0xffffffff


	//----- nvinfo : EIATTR_COOP_GROUP_INSTR_OFFSETS
	.align		4
.L_31:
        /*009c*/ 	.byte	0x04, 0x28
        /*009e*/ 	.short	(.L_33 - .L_32)


	//   ....[0]....
.L_32:
        /*00a0*/ 	.word	0x00000070


	//   ....[1]....
        /*00a4*/ 	.word	0x000000a0


	//   ....[2]....
        /*00a8*/ 	.word	0x000001d0


	//   ....[3]....
        /*00ac*/ 	.word	0x000003e0


	//   ....[4]....
        /*00b0*/ 	.word	0x000005a0


	//   ....[5]....
        /*00b4*/ 	.word	0x00000700


	//   ....[6]....
        /*00b8*/ 	.word	0x00001790


	//   ....[7]....
        /*00bc*/ 	.word	0x000017b0


	//   ....[8]....
        /*00c0*/ 	.word	0x00002020


	//   ....[9]....
        /*00c4*/ 	.word	0x00002150


	//   ....[10]....
        /*00c8*/ 	.word	0x00003c80


	//   ....[11]....
        /*00cc*/ 	.word	0x00003ca0


	//   ....[12]....
        /*00d0*/ 	.word	0x00004530


	//   ....[13]....
        /*00d4*/ 	.word	0x00004660


	//   ....[14]....
        /*00d8*/ 	.word	0x00006150


	//   ....[15]....
        /*00dc*/ 	.word	0x00006190


	//   ....[16]....
        /*00e0*/ 	.word	0x000061d0


	//   ....[17]....
        /*00e4*/ 	.word	0x000061e0


	//----- nvinfo : EIATTR_REG_RECONFIG
	.align		4
.L_33:
        /*00e8*/ 	.byte	0x01, 0x54
	.zero		2


	//----- nvinfo : EIATTR_SYSCALL_OFFSETS
	.align		4
        /*00ec*/ 	.byte	0x04, 0x46
        /*00ee*/ 	.short	(.L_35 - .L_34)


	//   ....[0]....
.L_34:
        /*00f0*/ 	.word	0x00006ab0


	//   ....[1]....
        /*00f4*/ 	.word	0x00006be0


	//----- nvinfo : EIATTR_MBARRIER_INSTR_OFFSETS
	.align		4
.L_35:
        /*00f8*/ 	.byte	0x04, 0x39
        /*00fa*/ 	.short	(.L_37 - .L_36)


	//   ....[0]....
.L_36:
        /*00fc*/ 	.word	0x00000390
        /*0100*/ 	.word	0x000000ff
        /*0104*/ 	.word	0x0000e450
        /*0108*/ 	.short	0x0100
        /*010a*/ 	.byte	0x08
	.zero		1


	//   ....[1]....
        /*010c*/ 	.word	0x000003a0
        /*0110*/ 	.word	0x000000ff
        /*0114*/ 	.word	0x0000e460
        /*0118*/ 	.short	0x0100
        /*011a*/ 	.byte	0x08
	.zero		1


	//   ....[2]....
        /*011c*/ 	.word	0x000003b0
        /*0120*/ 	.word	0x000000ff
        /*0124*/ 	.word	0x0000e458
        /*0128*/ 	.short	0x0100
        /*012a*/ 	.byte	0x08
	.zero		1


	//   ....[3]....
        /*012c*/ 	.word	0x000003c0
        /*0130*/ 	.word	0x000000ff
        /*0134*/ 	.word	0x0000e468
        /*0138*/ 	.short	0x0100
        /*013a*/ 	.byte	0x08
	.zero		1


	//   ....[4]....
        /*013c*/ 	.word	0x000004f0
        /*0140*/ 	.word	0x000000ff
        /*0144*/ 	.word	0x0000e400
        /*0148*/ 	.short	0x0100
        /*014a*/ 	.byte	0x08
	.zero		1


	//   ....[5]....
        /*014c*/ 	.word	0x00000500
        /*0150*/ 	.word	0x000000ff
        /*0154*/ 	.word	0x0000e428
        /*0158*/ 	.short	0x0100
        /*015a*/ 	.byte	0x08
	.zero		1


	//   ....[6]....
        /*015c*/ 	.word	0x00000510
        /*0160*/ 	.word	0x000000ff
        /*0164*/ 	.word	0x0000e408
        /*0168*/ 	.short	0x0100
        /*016a*/ 	.byte	0x08
	.zero		1


	//   ....[7]....
        /*016c*/ 	.word	0x00000520
        /*0170*/ 	.word	0x000000ff
        /*0174*/ 	.word	0x0000e430
        /*0178*/ 	.short	0x0100
        /*017a*/ 	.byte	0x08
	.zero		1


	//   ....[8]....
        /*017c*/ 	.word	0x00000530
        /*0180*/ 	.word	0x000000ff
        /*0184*/ 	.word	0x0000e410
        /*0188*/ 	.short	0x0100
        /*018a*/ 	.byte	0x08
	.zero		1


	//   ....[9]....
        /*018c*/ 	.word	0x00000540
        /*0190*/ 	.word	0x000000ff
        /*0194*/ 	.word	0x0000e438
        /*0198*/ 	.short	0x0100
        /*019a*/ 	.byte	0x08
	.zero		1


	//   ....[10]....
        /*019c*/ 	.word	0x00000550
        /*01a0*/ 	.word	0x000000ff
        /*01a4*/ 	.word	0x0000e418
        /*01a8*/ 	.short	0x0100
        /*01aa*/ 	.byte	0x08
	.zero		1


	//   ....[11]....
        /*01ac*/ 	.word	0x00000560
        /*01b0*/ 	.word	0x000000ff
        /*01b4*/ 	.word	0x0000e440
        /*01b8*/ 	.short	0x0100
        /*01ba*/ 	.byte	0x08
	.zero		1


	//   ....[12]....
        /*01bc*/ 	.word	0x00000570
        /*01c0*/ 	.word	0x000000ff
        /*01c4*/ 	.word	0x0000e420
        /*01c8*/ 	.short	0x0100
        /*01ca*/ 	.byte	0x08
	.zero		1


	//   ....[13]....
        /*01cc*/ 	.word	0x00000580
        /*01d0*/ 	.word	0x000000ff
        /*01d4*/ 	.word	0x0000e448
        /*01d8*/ 	.short	0x0100
        /*01da*/ 	.byte	0x08
	.zero		1


	//   ....[14]....
        /*01dc*/ 	.word	0x000006b0
        /*01e0*/ 	.word	0x000000ff
        /*01e4*/ 	.word	0x0000e470
        /*01e8*/ 	.short	0x0100
        /*01ea*/ 	.byte	0x08
	.zero		1


	//   ....[15]....
        /*01ec*/ 	.word	0x000006c0
        /*01f0*/ 	.word	0x000000ff
        /*01f4*/ 	.word	0x0000e480
        /*01f8*/ 	.short	0x0100
        /*01fa*/ 	.byte	0x08
	.zero		1


	//   ....[16]....
        /*01fc*/ 	.word	0x000006d0
        /*0200*/ 	.word	0x000000ff
        /*0204*/ 	.word	0x0000e478
        /*0208*/ 	.short	0x0100
        /*020a*/ 	.byte	0x08
	.zero		1


	//   ....[17]....
        /*020c*/ 	.word	0x000006e0
        /*0210*/ 	.word	0x000000ff
        /*0214*/ 	.word	0x0000e488
        /*0218*/ 	.short	0x0100
        /*021a*/ 	.byte	0x08
	.zero		1


	//   ....[18]....
        /*021c*/ 	.word	0x00000820
        /*0220*/ 	.word	0x000000ff
        /*0224*/ 	.word	0x0000e490
        /*0228*/ 	.short	0x0100
        /*022a*/ 	.byte	0x06
	.zero		1


	//   ....[19]....
        /*022c*/ 	.word	0x00000830
        /*0230*/ 	.word	0x000000ff
        /*0234*/ 	.word	0x0000e498
        /*0238*/ 	.short	0x0100
        /*023a*/ 	.byte	0x06
	.zero		1


	//   ....[20]....
        /*023c*/ 	.word	0x00000840
        /*0240*/ 	.word	0x000000ff
        /*0244*/ 	.word	0x0000e4a0
        /*0248*/ 	.short	0x0100
        /*024a*/ 	.byte	0x06
	.zero		1


	//   ....[21]....
        /*024c*/ 	.word	0x00000850
        /*0250*/ 	.word	0x000000ff
        /*0254*/ 	.word	0x0000e4a8
        /*0258*/ 	.short	0x0100
        /*025a*/ 	.byte	0x06
	.zero		1


	//   ....[22]....
        /*025c*/ 	.word	0x00000950
        /*0260*/ 	.word	0x000000ff
        /*0264*/ 	.word	0x0000e4c0
        /*0268*/ 	.short	0x0100
        /*026a*/ 	.byte	0x08
	.zero		1


	//   ....[23]....
        /*026c*/ 	.word	0x00000960
        /*0270*/ 	.word	0x000000ff
        /*0274*/ 	.word	0x0000e4c8
        /*0278*/ 	.short	0x0100
        /*027a*/ 	.byte	0x08
	.zero		1


	//   ....[24]....
        /*027c*/ 	.word	0x00000a60
        /*0280*/ 	.word	0x000000ff
        /*0284*/ 	.word	0x0000e4b0
        /*0288*/ 	.short	0x0100
        /*028a*/ 	.byte	0x06
	.zero		1


	//   ....[25]....
        /*028c*/ 	.word	0x000013d0
        /*0290*/ 	.word	0x000000ff
        /*0294*/ 	.word	0x0000e450
        /*0298*/ 	.short	0x010a
        /*029a*/ 	.byte	0x04
	.zero		1


	//   ....[26]....
        /*029c*/ 	.word	0x00001440
        /*02a0*/ 	.word	0x000000ff
        /*02a4*/ 	.word	0x0000e400
        /*02a8*/ 	.short	0x010a
        /*02aa*/ 	.byte	0x0d
	.zero		1


	//   ....[27]....
        /*02ac*/ 	.word	0x00001460
        /*02b0*/ 	.word	0x000000ff
        /*02b4*/ 	.word	0xfffffff8
        /*02b8*/ 	.short	0x010a
        /*02ba*/ 	.byte	0x31
	.zero		1


	//   ....[28]....
        /*02bc*/ 	.word	0x00003280
        /*02c0*/ 	.word	0x0000000e
        /*02c4*/ 	.word	0x00000000
        /*02c8*/ 	.short	0x0101
        /*02ca*/ 	.byte	0x30
	.zero		1


	//   ....[29]....
        /*02cc*/ 	.word	0x000034b0
        /*02d0*/ 	.word	0x000000ff
        /*02d4*/ 	.word	0x0000e400
        /*02d8*/ 	.short	0x010a
        /*02da*/ 	.byte	0x06
	.zero		1


	//   ....[30]....
        /*02dc*/ 	.word	0x000037d0
        /*02e0*/ 	.word	0x000000ff
        /*02e4*/ 	.word	0x00000000
        /*02e8*/ 	.short	0x0101
        /*02ea*/ 	.byte	0x0d
	.zero		1


	//   ....[31]....
        /*02ec*/ 	.word	0x00003930
        /*02f0*/ 	.word	0x000000ff
        /*02f4*/ 	.word	0x0000e400
        /*02f8*/ 	.short	0x010a
        /*02fa*/ 	.byte	0x06
	.zero		1


	//   ....[32]....
        /*02fc*/ 	.word	0x00005840
        /*0300*/ 	.word	0x000000ff
        /*0304*/ 	.word	0x0000e400
        /*0308*/ 	.short	0x010a
        /*030a*/ 	.byte	0x06
	.zero		1


	//   ....[33]....
        /*030c*/ 	.word	0x00005b50
        /*0310*/ 	.word	0x000000ff
        /*0314*/ 	.word	0x0000e400
        /*0318*/ 	.short	0x010a
        /*031a*/ 	.byte	0x06
	.zero		1


	//   ....[34]....
        /*031c*/ 	.word	0x00005e60
        /*0320*/ 	.word	0x000000ff
        /*0324*/ 	.word	0x00000000
        /*0328*/ 	.short	0x0101
        /*032a*/ 	.byte	0x06
	.zero		1


	//   ....[35]....
        /*032c*/ 	.word	0x00005f10
        /*0330*/ 	.word	0x000000ff
        /*0334*/ 	.word	0x00000000
        /*0338*/ 	.short	0x0101
        /*033a*/ 	.byte	0x06
	.zero		1


	//   ....[36]....
        /*033c*/ 	.word	0x000060a0
        /*0340*/ 	.word	0x000000ff
        /*0344*/ 	.word	0x00000000
        /*0348*/ 	.short	0x0101
        /*034a*/ 	.byte	0x04
	.zero		1


	//   ....[37]....
        /*034c*/ 	.word	0x00006120
        /*0350*/ 	.word	0x000000ff
        /*0354*/ 	.word	0x00000000
        /*0358*/ 	.short	0x0101
        /*035a*/ 	.byte	0x0c
	.zero		1


	//   ....[38]....
        /*035c*/ 	.word	0x00006610
        /*0360*/ 	.word	0x000000ff
        /*0364*/ 	.word	0x00000008
        /*0368*/ 	.short	0x010a
        /*036a*/ 	.byte	0x31
	.zero		1


	//   ....[39]....
        /*036c*/ 	.word	0x00007020
        /*0370*/ 	.word	0x00000000
        /*0374*/ 	.word	0x00000000
        /*0378*/ 	.short	0x0101
        /*037a*/ 	.byte	0x30
	.zero		1


	//   ....[40]....
        /*037c*/ 	.word	0x000073e0
        /*0380*/ 	.word	0x00000007
        /*0384*/ 	.word	0x0000e460
        /*0388*/ 	.short	0x010a
        /*038a*/ 	.byte	0x3f
	.zero		1


	//   ....[41]....
        /*038c*/ 	.word	0x00007660
        /*0390*/ 	.word	0x00000007
        /*0394*/ 	.word	0x0000e4b0
        /*0398*/ 	.short	0x0101
        /*039a*/ 	.byte	0x3f
	.zero		1


	//   ....[42]....
        /*039c*/ 	.word	0x00007670
        /*03a0*/ 	.word	0x00000007
        /*03a4*/ 	.word	0x0000e4b0
        /*03a8*/ 	.short	0x010a
        /*03aa*/ 	.byte	0x3f
	.zero		1


	//   ....[43]....
        /*03ac*/ 	.word	0x00007710
        /*03b0*/ 	.word	0x00000004
        /*03b4*/ 	.word	0x0000e460
        /*03b8*/ 	.short	0x010a
        /*03ba*/ 	.byte	0x3f
	.zero		1


	//   ....[44]....
        /*03bc*/ 	.word	0x00007c80
        /*03c0*/ 	.word	0x00000008
        /*03c4*/ 	.word	0x0000e428
        /*03c8*/ 	.short	0x010a
        /*03ca*/ 	.byte	0x3f
	.zero		1


	//   ....[45]....
        /*03cc*/ 	.word	0x00007ef0
        /*03d0*/ 	.word	0x00000004
        /*03d4*/ 	.word	0x0000e4b0
        /*03d8*/ 	.short	0x0101
        /*03da*/ 	.byte	0x3f
	.zero		1


	//   ....[46]....
        /*03dc*/ 	.word	0x00007f00
        /*03e0*/ 	.word	0x00000004
        /*03e4*/ 	.word	0x0000e4b0
        /*03e8*/ 	.short	0x010a
        /*03ea*/ 	.byte	0x3f
	.zero		1


	//   ....[47]....
        /*03ec*/ 	.word	0x00007fb0
        /*03f0*/ 	.word	0x00000007
        /*03f4*/ 	.word	0x0000e428
        /*03f8*/ 	.short	0x010a
        /*03fa*/ 	.byte	0x3f
	.zero		1


	//   ....[48]....
        /*03fc*/ 	.word	0x000082b0
        /*0400*/ 	.word	0x00000007
        /*0404*/ 	.word	0x0000e428
        /*0408*/ 	.short	0x010a
        /*040a*/ 	.byte	0x3f
	.zero		1


	//   ....[49]....
        /*040c*/ 	.word	0x00008540
        /*0410*/ 	.word	0x00000007
        /*0414*/ 	.word	0x0000e428
        /*0418*/ 	.short	0x010a
        /*041a*/ 	.byte	0x3f
	.zero		1


	//   ....[50]....
        /*041c*/ 	.word	0x00008820
        /*0420*/ 	.word	0x00000003
        /*0424*/ 	.word	0x0000e450
        /*0428*/ 	.short	0x010a
        /*042a*/ 	.byte	0x3f
	.zero		1


	//   ....[51]....
        /*042c*/ 	.word	0x00008880
        /*0430*/ 	.word	0x00000005
        /*0434*/ 	.word	0x0000e400
        /*0438*/ 	.short	0x010a
        /*043a*/ 	.byte	0x3f
	.zero		1


	//   ....[52]....
        /*043c*/ 	.word	0x000088e0
        /*0440*/ 	.word	0x00000000
        /*0444*/ 	.word	0xfffffff8
        /*0448*/ 	.short	0x010a
        /*044a*/ 	.byte	0x3f
	.zero		1


	//   ....[53]....
        /*044c*/ 	.word	0x00008940
        /*0450*/ 	.word	0x00000003
        /*0454*/ 	.word	0x0000e400
        /*0458*/ 	.short	0x010a
        /*045a*/ 	.byte	0x3f
	.zero		1


	//   ....[54]....
        /*045c*/ 	.word	0x000089a0
        /*0460*/ 	.word	0x00000005
        /*0464*/ 	.word	0x0000e400
        /*0468*/ 	.short	0x010a
        /*046a*/ 	.byte	0x3f
	.zero		1


	//   ....[55]....
        /*046c*/ 	.word	0x00008a00
        /*0470*/ 	.word	0x00000006
        /*0474*/ 	.word	0x0000e400
        /*0478*/ 	.short	0x010a
        /*047a*/ 	.byte	0x3f
	.zero		1


	//   ....[56]....
        /*047c*/ 	.word	0x00008a60
        /*0480*/ 	.word	0x00000003
        /*0484*/ 	.word	0x00000008
        /*0488*/ 	.short	0x010a
        /*048a*/ 	.byte	0x3f
	.zero		1


	//   ....[57]....
        /*048c*/ 	.word	0x00008b30
        /*0490*/ 	.word	0x00000007
        /*0494*/ 	.word	0x0000e460
        /*0498*/ 	.short	0x010a
        /*049a*/ 	.byte	0x3f
	.zero		1


	//   ....[58]....
        /*049c*/ 	.word	0x00008b80
        /*04a0*/ 	.word	0x00000007
        /*04a4*/ 	.word	0x0000e4b0
        /*04a8*/ 	.short	0x010a
        /*04aa*/ 	.byte	0x3f
	.zero		1


	//   ....[59]....
        /*04ac*/ 	.word	0x00008bd0
        /*04b0*/ 	.word	0x00000004
        /*04b4*/ 	.word	0x0000e460
        /*04b8*/ 	.short	0x010a
        /*04ba*/ 	.byte	0x3f
	.zero		1


	//   ....[60]....
        /*04bc*/ 	.word	0x00008ca0
        /*04c0*/ 	.word	0x00000008
        /*04c4*/ 	.word	0x0000e428
        /*04c8*/ 	.short	0x010a
        /*04ca*/ 	.byte	0x3f
	.zero		1


	//   ....[61]....
        /*04cc*/ 	.word	0x00008cf0
        /*04d0*/ 	.word	0x00000004
        /*04d4*/ 	.word	0x0000e4b0
        /*04d8*/ 	.short	0x010a
        /*04da*/ 	.byte	0x3f
	.zero		1


	//   ....[62]....
        /*04dc*/ 	.word	0x00008d40
        /*04e0*/ 	.word	0x00000007
        /*04e4*/ 	.word	0x0000e428
        /*04e8*/ 	.short	0x010a
        /*04ea*/ 	.byte	0x3f
	.zero		1


	//   ....[63]....
        /*04ec*/ 	.word	0x00008d90
        /*04f0*/ 	.word	0x00000007
        /*04f4*/ 	.word	0x0000e428
        /*04f8*/ 	.short	0x010a
        /*04fa*/ 	.byte	0x3f
	.zero		1


	//   ....[64]....
        /*04fc*/ 	.word	0x00008de0
        /*0500*/ 	.word	0x00000007
        /*0504*/ 	.word	0x0000e428
        /*0508*/ 	.short	0x010a
        /*050a*/ 	.byte	0x3f
	.zero		1


	//----- nvinfo : EIATTR_NUM_MBARRIERS
	.align		4
.L_37:
        /*050c*/ 	.byte	0x03, 0x38
        /*050e*/ 	.short	0x0019


	//----- nvinfo : EIATTR_EXIT_INSTR_OFFSETS
	.align		4
        /*0510*/ 	.byte	0x04, 0x1c
        /*0512*/ 	.short	(.L_39 - .L_38)


	//   ....[0]....
.L_38:
        /*0514*/ 	.word	0x00000ac0


	//   ....[1]....
        /*0518*/ 	.word	0x00000b30


	//   ....[2]....
        /*051c*/ 	.word	0x00007050


	//   ....[3]....
        /*0520*/ 	.word	0x000070b0


	//   ....[4]....
        /*0524*/ 	.word	0x000070e0


	//   ....[5]....
        /*0528*/ 	.word	0x00007980


	//   ....[6]....
        /*052c*/ 	.word	0x000079b0


	//   ....[7]....
        /*0530*/ 	.word	0x00008800


	//----- nvinfo : EIATTR_MAX_THREADS
	.align		4
.L_39:
        /*0534*/ 	.byte	0x04, 0x05
        /*0536*/ 	.short	(.L_41 - .L_40)
.L_40:
        /*0538*/ 	.word	0x00000180
        /*053c*/ 	.word	0x00000001
        /*0540*/ 	.word	0x00000001


	//----- nvinfo : EIATTR_CRS_STACK_SIZE
	.align		4
.L_41:
        /*0544*/ 	.byte	0x04, 0x1e
        /*0546*/ 	.short	(.L_43 - .L_42)
.L_42:
        /*0548*/ 	.word	0x00000000


	//----- nvinfo : EIATTR_CBANK_PARAM_SIZE
	.align		4
.L_43:
        /*054c*/ 	.byte	0x03, 0x19
        /*054e*/ 	.short	0x0870


	//----- nvinfo : EIATTR_PARAM_CBANK
	.align		4
        /*0550*/ 	.byte	0x04, 0x0a
        /*0552*/ 	.short	(.L_45 - .L_44)
	.align		4
.L_44:
        /*0554*/ 	.word	index@(.nv.constant0._ZN7cutlass13device_kernelINS_4fmha6kernel28FmhaKernelTmaWarpSpecializedINS1_10collective30FmhaMainloopTmaWarpSpecializedINS_10bfloat16_tEffN4cute5tupleIJNS7_1CILi128EEESA_NS9_ILi32EEEEEENS8_IJiNS9_ILi1EEENS8_IJiiEEEEEESF_SF_NS4_13DefaultFusionEJNS2_6OptionILNS2_3TagE0ENS9_ILb1EEEEENSH_ILSI_2ESJ_EEEEENS4_15FmhaFwdEpilogueIS6_fNS8_IJNS9_ILi64EEESB_SA_EEEEENS2_23PersistentTileSchedulerEJSK_SL_EEEEEvNT_6ParamsE)
        /*0558*/ 	.short	0x0210
        /*055a*/ 	.short	0x0870


	//----- nvinfo : EIATTR_SW_WAR
	.align		4
.L_45:
        /*055c*/ 	.byte	0x04, 0x36
        /*055e*/ 	.short	(.L_47 - .L_46)
.L_46:
        /*0560*/ 	.word	0x00000008
.L_47:


//--------------------- .nv.callgraph             --------------------------
	.section	.nv.callgraph,"",@"SHT_CUDA_CALLGRAPH"
	.align	4
	.sectionentsize	8
	.align		4
        /*0000*/ 	.word	0x00000000
	.align		4
        /*0004*/ 	.word	0xffffffff
	.align		4
        /*0008*/ 	.word	index@(_ZN7cutlass13device_kernelINS_4fmha6kernel28FmhaKernelTmaWarpSpecializedINS1_10collective30FmhaMainloopTmaWarpSpecializedINS_10bfloat16_tEffN4cute5tupleIJNS7_1CILi128EEESA_NS9_ILi32EEEEEENS8_IJiNS9_ILi1EEENS8_IJiiEEEEEESF_SF_NS4_13DefaultFusionEJNS2_6OptionILNS2_3TagE0ENS9_ILb1EEEEENSH_ILSI_2ESJ_EEEEENS4_15FmhaFwdEpilogueIS6_fNS8_IJNS9_ILi64EEESB_SA_EEEEENS2_23PersistentTileSchedulerEJSK_SL_EEEEEvNT_6ParamsE)
	.align		4
        /*000c*/ 	.word	index@(__assertfail)
	.align		4
        /*0010*/ 	.word	0x00000000
	.align		4
        /*0014*/ 	.word	0xfffffffe
	.align		4
        /*0018*/ 	.word	0x00000000
	.align		4
        /*001c*/ 	.word	0xfffffffd
	.align		4
        /*0020*/ 	.word	0x00000000
	.align		4
        /*0024*/ 	.word	0xfffffffc


//--------------------- .nv.constant4             --------------------------
	.section	.nv.constant4,"a",@progbits
	.align	8
	.align		8
.nv.constant4:
        /*0000*/ 	.dword	__assertfail
	.align		8
        /*0008*/ 	.dword	__unnamed_1
	.align		8
        /*0010*/ 	.dword	_ZN39_INTERNAL_cb7ff074_4_k_cu_892f163a_31774cuda3std3__45__cpo5beginE
	.align		8
        /*0018*/ 	.dword	_ZN39_INTERNAL_cb7ff074_4_k_cu_892f163a_31774cuda3std3__45__cpo3endE
	.align		8
        /*0020*/ 	.dword	_ZN39_INTERNAL_cb7ff074_4_k_cu_892f163a_31774cuda3std3__45__cpo6cbeginE
	.align		8
        /*0028*/ 	.dword	_ZN39_INTERNAL_cb7ff074_4_k_cu_892f163a_31774cuda3std3__45__cpo4cendE
	.align		8
        /*0030*/ 	.dword	_ZN39_INTERNAL_cb7ff074_4_k_cu_892f163a_31774cuda3std3__441_GLOBAL__N__cb7ff074_4_k_cu_892f163a_31776ignoreE
	.align		8
        /*0038*/ 	.dword	_ZN39_INTERNAL_cb7ff074_4_k_cu_892f163a_31774cuda3std3__419piecewise_constructE
	.align		8
        /*0040*/ 	.dword	_ZN39_INTERNAL_cb7ff074_4_k_cu_892f163a_31774cuda3std3__48in_placeE
	.align		8
        /*0048*/ 	.dword	_ZN39_INTERNAL_cb7ff074_4_k_cu_892f163a_31774cuda3std6ranges3__45__cpo4swapE
	.align		8
        /*0050*/ 	.dword	_ZN39_INTERNAL_cb7ff074_4_k_cu_892f163a_31774cuda3std6ranges3__45__cpo9iter_moveE
	.align		8
        /*0058*/ 	.dword	_ZN39_INTERNAL_cb7ff074_4_k_cu_892f163a_31774cute7productE
	.align		8
        /*0060*/ 	.dword	_ZN39_INTERNAL_cb7ff074_4_k_cu_892f163a_31774cute1_E
	.align		8
        /*0068*/ 	.dword	$str$24
	.align		8
        /*0070*/ 	.dword	$str$25


//--------------------- .text._ZN7cutlass13device_kernelINS_4fmha6kernel28FmhaKernelTmaWarpSpecializedINS1_10collective30FmhaMainloopTmaWarpSpecializedINS_10bfloat16_tEffN4cute5tupleIJNS7_1CILi128EEESA_NS9_ILi32EEEEEENS8_IJiNS9_ILi1EEENS8_IJiiEEEEEESF_SF_NS4_13DefaultFusionEJNS2_6OptionILNS2_3TagE0ENS9_ILb1EEEEENSH_ILSI_2ESJ_EEEEENS4_15FmhaFwdEpilogueIS6_fNS8_IJNS9_ILi64EEESB_SA_EEEEENS2_23PersistentTileSchedulerEJSK_SL_EEEEEvNT_6ParamsE --------------------------
	.section	.text._ZN7cutlass13device_kernelINS_4fmha6kernel28FmhaKernelTmaWarpSpecializedINS1_10collective30FmhaMainloopTmaWarpSpecializedINS_10bfloat16_tEffN4cute5tupleIJNS7_1CILi128EEESA_NS9_ILi32EEEEEENS8_IJiNS9_ILi1EEENS8_IJiiEEEEEESF_SF_NS4_13DefaultFusionEJNS2_6OptionILNS2_3TagE0ENS9_ILb1EEEEENSH_ILSI_2ESJ_EEEEENS4_15FmhaFwdEpilogueIS6_fNS8_IJNS9_ILi64EEESB_SA_EEEEENS2_23PersistentTileSchedulerEJSK_SL_EEEEEvNT_6ParamsE,"ax",@progbits
	.align	128
.text._ZN7cutlass13device_kernelINS_4fmha6kernel28FmhaKernelTmaWarpSpecializedINS1_10collective30FmhaMainloopTmaWarpSpecializedINS_10bfloat16_tEffN4cute5tupleIJNS7_1CILi128EEESA_NS9_ILi32EEEEEENS8_IJiNS9_ILi1EEENS8_IJiiEEEEEESF_SF_NS4_13DefaultFusionEJNS2_6OptionILNS2_3TagE0ENS9_ILb1EEEEENSH_ILSI_2ESJ_EEEEENS4_15FmhaFwdEpilogueIS6_fNS8_IJNS9_ILi64EEESB_SA_EEEEENS2_23PersistentTileSchedulerEJSK_SL_EEEEEvNT_6ParamsE:
        .type           _ZN7cutlass13device_kernelINS_4fmha6kernel28FmhaKernelTmaWarpSpecializedINS1_10collective30FmhaMainloopTmaWarpSpecializedINS_10bfloat16_tEffN4cute5tupleIJNS7_1CILi128EEESA_NS9_ILi32EEEEEENS8_IJiNS9_ILi1EEENS8_IJiiEEEEEESF_SF_NS4_13DefaultFusionEJNS2_6OptionILNS2_3TagE0ENS9_ILb1EEEEENSH_ILSI_2ESJ_EEEEENS4_15FmhaFwdEpilogueIS6_fNS8_IJNS9_ILi64EEESB_SA_EEEEENS2_23PersistentTileSchedulerEJSK_SL_EEEEEvNT_6ParamsE,@function
        .size           _ZN7cutlass13device_kernelINS_4fmha6kernel28FmhaKernelTmaWarpSpecializedINS1_10collective30FmhaMainloopTmaWarpSpecializedINS_10bfloat16_tEffN4cute5tupleIJNS7_1CILi128EEESA_NS9_ILi32EEEEEENS8_IJiNS9_ILi1EEENS8_IJiiEEEEEESF_SF_NS4_13DefaultFusionEJNS2_6OptionILNS2_3TagE0ENS9_ILb1EEEEENSH_ILSI_2ESJ_EEEEENS4_15FmhaFwdEpilogueIS6_fNS8_IJNS9_ILi64EEESB_SA_EEEEENS2_23PersistentTileSchedulerEJSK_SL_EEEEEvNT_6ParamsE,(.L_x_131 - _ZN7cutlass13device_kernelINS_4fmha6kernel28FmhaKernelTmaWarpSpecializedINS1_10collective30FmhaMainloopTmaWarpSpecializedINS_10bfloat16_tEffN4cute5tupleIJNS7_1CILi128EEESA_NS9_ILi32EEEEEENS8_IJiNS9_ILi1EEENS8_IJiiEEEEEESF_SF_NS4_13DefaultFusionEJNS2_6OptionILNS2_3TagE0ENS9_ILb1EEEEENSH_ILSI_2ESJ_EEEEENS4_15FmhaFwdEpilogueIS6_fNS8_IJNS9_ILi64EEESB_SA_EEEEENS2_23PersistentTileSchedulerEJSK_SL_EEEEEvNT_6ParamsE)
        .other          _ZN7cutlass13device_kernelINS_4fmha6kernel28FmhaKernelTmaWarpSpecializedINS1_10collective30FmhaMainloopTmaWarpSpecializedINS_10bfloat16_tEffN4cute5tupleIJNS7_1CILi128EEESA_NS9_ILi32EEEEEENS8_IJiNS9_ILi1EEENS8_IJiiEEEEEESF_SF_NS4_13DefaultFusionEJNS2_6OptionILNS2_3TagE0ENS9_ILb1EEEEENSH_ILSI_2ESJ_EEEEENS4_15FmhaFwdEpilogueIS6_fNS8_IJNS9_ILi64EEESB_SA_EEEEENS2_23PersistentTileSchedulerEJSK_SL_EEEEEvNT_6ParamsE,@"STO_CUDA_ENTRY STV_DEFAULT"
_ZN7cutlass13device_kernelINS_4fmha6kernel28FmhaKernelTmaWarpSpecializedINS1_10collective30FmhaMainloopTmaWarpSpecializedINS_10bfloat16_tEffN4cute5tupleIJNS7_1CILi128EEESA_NS9_ILi32EEEEEENS8_IJiNS9_ILi1EEENS8_IJiiEEEEEESF_SF_NS4_13DefaultFusionEJNS2_6OptionILNS2_3TagE0ENS9_ILb1EEEEENSH_ILSI_2ESJ_EEEEENS4_15FmhaFwdEpilogueIS6_fNS8_IJNS9_ILi64EEESB_SA_EEEEENS2_23PersistentTileSchedulerEJSK_SL_EEEEEvNT_6ParamsE:
[----:B------:R-:W1:Y:S01]  /*0000*/  LDC R1, c[0x0][0x28] ;  /* 0x00000a00ff017b82 */ /* 0x000e620000000800 */
[----:B------:R-:W2:Y:S07]  /*0010*/  S2R R2, SR_TID.X ;  /* 0x0000000000027919 */ /* 0x000eae0000002100 */
[----:B------:R-:W3:Y:S01]  /*0020*/  S2UR UR6, SR_CTAID.X ;  /* 0x00000000000679c3 */ /* 0x000ee20000002500 */
[----:B------:R-:W-:Y:S01]  /*0030*/  ELECT P1, URZ, PT ;  /* 0x00000000003f782f */ /* 0x000fe20003820000 */
[----:B------:R-:W-:Y:S01]  /*0040*/  BSSY B0, `(.L_x_0) ;  /* 0x0000018000007945 */ /* 0x000fe20003800000 */
[----:B---3--:R-:W-:-:S02]  /*0050*/  MOV R17, UR6 ;  /* 0x0000000600117c02 */ /* 0x008fc40008000f00 */
[----:B--2---:R-:W-:-:S05]  /*0060*/  SHF.R.U32.HI R0, RZ, 0x5, R2 ;  /* 0x00000005ff007819 */ /* 0x004fca0000011602 */
[----:B------:R-:W2:Y:S02]  /*0070*/  SHFL.IDX PT, R3, R0, RZ, 0x1f ;  /* 0x00001fff00037589 */ /* 0x000ea400000e0000 */
[----:B--2---:R-:W-:Y:S02]  /*0080*/  R2UR UR4, R3 ;  /* 0x00000000030472ca */ /* 0x004fe400000e0000 */
[----:B------:R-:W-:-:S06]  /*0090*/  SHF.R.U32.HI R3, RZ, 0x7, R2 ;  /* 0x00000007ff037819 */ /* 0x000fcc0000011602 */
[----:B------:R-:W2:Y:S05]  /*00a0*/  SHFL.IDX PT, R3, R3, RZ, 0x1f ;  /* 0x00001fff03037589 */ /* 0x000eaa00000e0000 */
[----:B------:R-:W-:Y:S02]  /*00b0*/  USHF.R.S32.HI UR5, URZ, 0x1f, UR4 ;  /* 0x0000001f3f057899 */ /* 0x000fe40008011404 */
[----:B------:R-:W-:Y:S02]  /*00c0*/  ISETP.EQ.AND P2, PT, RZ, UR4, P1 ;  /* 0x00000004ff007c0c */ /* 0x000fe40008f42270 */
[----:B------:R-:W-:-:S04]  /*00d0*/  ULEA.HI UR5, UR5, UR4, URZ, 0x2 ;  /* 0x0000000405057291 */ /* 0x000fc8000f8f103f */
[----:B------:R-:W-:-:S04]  /*00e0*/  ULOP3.LUT UR5, UR5, 0xfffffffc, URZ, 0xc0, !UPT ;  /* 0xfffffffc05057892 */ /* 0x000fc8000f8ec03f */
[----:B------:R-:W-:-:S03]  /*00f0*/  UIADD3 UR5, UR4, -UR5, URZ ;  /* 0x8000000504057290 */ /* 0x000fc6000fffe03f */
[----:B-1----:R-:W-:Y:S09]  /*0100*/  @!P2 BRA `(.L_x_1) ;  /* 0x00000000002ca947 */ /* 0x002ff20003800000 */
[----:B------:R-:W-:Y:S02]  /*0110*/  ULDC.64 UR6, c[0x0][0x198] ;  /* 0x0000660000067ab9 */ /* 0x000fe40000000a00 */
[----:B------:R-:W-:Y:S02]  /*0120*/  UIADD3 UR8, UP0, UR6, 0xf0, URZ ;  /* 0x000000f006087890 */ /* 0x000fe4000ff1e03f */
[----:B------:R-:W-:Y:S02]  /*0130*/  UIADD3 UR10, UP1, UR6, 0x1f0, URZ ;  /* 0x000001f0060a7890 */ /* 0x000fe4000ff3e03f */
[----:B------:R-:W-:Y:S02]  /*0140*/  UIADD3 UR6, UP2, UR6, 0x2f0, URZ ;  /* 0x000002f006067890 */ /* 0x000fe4000ff5e03f */
[----:B------:R-:W-:Y:S02]  /*0150*/  UIADD3.X UR9, URZ, UR7, URZ, UP0, !UPT ;  /* 0x000000073f097290 */ /* 0x000fe400087fe43f */
[----:B------:R-:W-:-:S02]  /*0160*/  UIADD3.X UR11, URZ, UR7, URZ, UP1, !UPT ;  /* 0x000000073f0b7290 */ /* 0x000fc40008ffe43f */
[----:B------:R-:W-:-:S05]  /*0170*/  UIADD3.X UR7, URZ, UR7, URZ, UP2, !UPT ;  /* 0x000000073f077290 */ /* 0x000fca00097fe43f */
[----:B------:R1:W-:Y:S02]  /*0180*/  UTMACCTL.PF [UR8] ;  /* 0x00000000080079b9 */ /* 0x0003e40008040000 */
[----:B------:R1:W-:Y:S02]  /*0190*/  UTMACCTL.PF [UR10] ;  /* 0x000000000a0079b9 */ /* 0x0003e40008040000 */
[----:B------:R1:W-:Y:S02]  /*01a0*/  UTMACCTL.PF [UR6] ;  /* 0x00000000060079b9 */ /* 0x0003e40008040000 */
[----:B-1----:R-:W-:Y:S01]  /*01b0*/  NOP ;  /* 0x0000000000007918 */ /* 0x002fe20000000000 */
.L_x_1:
[----:B------:R-:W-:Y:S05]  /*01c0*/  BSYNC B0 ;  /* 0x0000000000007941 */ /* 0x000fea0003800000 */
.L_x_0:
[----:B------:R-:W1:Y:S01]  /*01d0*/  SHFL.IDX PT, R4, R0, RZ, 0x1f ;  /* 0x00001fff00047589 */ /* 0x000e6200000e0000 */
[----:B--2---:R-:W-:Y:S01]  /*01e0*/  R2UR UR39, R3 ;  /* 0x00000000032772ca */ /* 0x004fe200000e0000 */
[----:B------:R-:W-:Y:S02]  /*01f0*/  UISETP.NE.AND UP0, UPT, UR5, 0x1, UPT ;  /* 0x000000010500788c */ /* 0x000fe4000bf05270 */
[----:B------:R-:W-:-:S10]  /*0200*/  UISETP.NE.AND UP1, UPT, UR5, 0x2, UPT ;  /* 0x000000020500788c */ /* 0x000fd4000bf25270 */
[----:B------:R-:W-:Y:S02]  /*0210*/  UIADD3 UR9, UR39, -0x1, URZ ;  /* 0xffffffff27097890 */ /* 0x000fe4000fffe03f */
[----:B------:R-:W-:Y:S02]  /*0220*/  UISETP.EQ.AND UP2, UPT, UR39, URZ, !UP0 ;  /* 0x0000003f2700728c */ /* 0x000fe4000c742270 */
[----:B------:R-:W-:Y:S02]  /*0230*/  UISETP.EQ.AND UP3, UPT, UR39, URZ, !UP1 ;  /* 0x0000003f2700728c */ /* 0x000fe4000cf62270 */
[----:B------:R-:W-:Y:S02]  /*0240*/  UISETP.GE.U32.AND UP4, UPT, UR9, 0x4, UPT ;  /* 0x000000040900788c */ /* 0x000fe4000bf86070 */
[----:B------:R-:W-:Y:S01]  /*0250*/  USEL UR52, URZ, 0x1, !UP2 ;  /* 0x000000013f347887 */ /* 0x000fe2000d000000 */
[----:B-1----:R-:W-:Y:S01]  /*0260*/  ISETP.NE.AND P0, PT, R4, RZ, PT ;  /* 0x000000ff0400720c */ /* 0x002fe20003f05270 */
[----:B------:R-:W-:Y:S01]  /*0270*/  USEL UR45, URZ, 0x1, !UP3 ;  /* 0x000000013f2d7887 */ /* 0x000fe2000d800000 */
[----:B------:R-:W-:Y:S01]  /*0280*/  IMAD.U32 R4, RZ, RZ, UR5 ;  /* 0x00000005ff047e24 */ /* 0x000fe2000f8e00ff */
[----:B------:R-:W-:-:S02]  /*0290*/  USEL UR52, UR52, 0x2, UP4 ;  /* 0x0000000234347887 */ /* 0x000fc4000a000000 */
[----:B------:R-:W-:-:S08]  /*02a0*/  USEL UR45, UR45, 0x2, UP4 ;  /* 0x000000022d2d7887 */ /* 0x000fd0000a000000 */
[----:B------:R-:W-:Y:S05]  /*02b0*/  @P0 BRA `(.L_x_2) ;  /* 0x0000000000480947 */ /* 0x000fea0003800000 */
[----:B------:R-:W1:Y:S01]  /*02c0*/  S2UR UR8, SR_CgaCtaId ;  /* 0x00000000000879c3 */ /* 0x000e620000008800 */
[----:B------:R-:W-:Y:S01]  /*02d0*/  UMOV UR4, 0x400 ;  /* 0x0000040000047882 */ /* 0x000fe20000000000 */
[----:B------:R-:W-:Y:S01]  /*02e0*/  UMOV UR5, 0x1 ;  /* 0x0000000100057882 */ /* 0x000fe20000000000 */
[----:B------:R-:W-:Y:S01]  /*02f0*/  UMOV UR6, 0x80 ;  /* 0x0000008000067882 */ /* 0x000fe20000000000 */
[----:B------:R-:W-:Y:S01]  /*0300*/  ELECT P0, URZ, PT ;  /* 0x00000000003f782f */ /* 0x000fe20003800000 */
[----:B------:R-:W-:-:S04]  /*0310*/  UIADD3 UR6, -UR6, 0x100000, URZ ;  /* 0x0010000006067890 */ /* 0x000fc8000fffe13f */
[----:B------:R-:W-:Y:S02]  /*0320*/  USHF.L.U32 UR7, UR6, 0xb, URZ ;  /* 0x0000000b06077899 */ /* 0x000fe4000800063f */
[----:B------:R-:W-:Y:S02]  /*0330*/  USHF.L.U32 UR6, UR6, 0x1, URZ ;  /* 0x0000000106067899 */ /* 0x000fe4000800063f */
[----:B-1----:R-:W-:Y:S02]  /*0340*/  ULEA UR8, UR8, UR4, 0x18 ;  /* 0x0000000408087291 */ /* 0x002fe4000f8ec03f */
[----:B------:R-:W-:-:S04]  /*0350*/  UIADD3 UR4, -UR5, 0x100000, URZ ;  /* 0x0010000005047890 */ /* 0x000fc8000fffe13f */
[----:B------:R-:W-:Y:S02]  /*0360*/  USHF.L.U32 UR5, UR4, 0xb, URZ ;  /* 0x0000000b04057899 */ /* 0x000fe4000800063f */
[----:B------:R-:W-:Y:S01]  /*0370*/  USHF.L.U32 UR4, UR4, 0x1, URZ ;  /* 0x0000000104047899 */ /* 0x000fe2000800063f */
[----:B------:R-:W1:Y:S11]  /*0380*/  FENCE.VIEW.ASYNC.S ;  /* 0x00000000000073c6 */ /* 0x000e760000000000 */
[----:B-1----:R1:W2:Y:S01]  /*0390*/  SYNCS.EXCH.64 URZ, [UR8+0xe450], UR4 ;  /* 0x00e45004083f75b2 */ /* 0x0022a20008000100 */
[----:B------:R1:W3:Y:S01]  /*03a0*/  SYNCS.EXCH.64 URZ, [UR8+0xe460], UR6 ;  /* 0x00e46006083f75b2 */ /* 0x0002e20008000100 */
[----:B------:R1:W4:Y:S01]  /*03b0*/  SYNCS.EXCH.64 URZ, [UR8+0xe458], UR4 ;  /* 0x00e45804083f75b2 */ /* 0x0003220008000100 */
[----:B------:R1:W1:Y:S01]  /*03c0*/  SYNCS.EXCH.64 URZ, [UR8+0xe468], UR6 ;  /* 0x00e46806083f75b2 */ /* 0x0002620008000100 */
[----:B------:R-:W-:Y:S01]  /*03d0*/  NOP ;  /* 0x0000000000007918 */ /* 0x000fe20000000000 */
.L_x_2:
[----:B------:R-:W5:Y:S01]  /*03e0*/  SHFL.IDX PT, R3, R0, RZ, 0x1f ;  /* 0x00001fff00037589 */ /* 0x000f6200000e0000 */
[----:B------:R-:W-:Y:S01]  /*03f0*/  NOP ;  /* 0x0000000000007918 */ /* 0x000fe20000000000 */
[----:B-----5:R-:W-:-:S13]  /*0400*/  ISETP.NE.AND P0, PT, R3, RZ, PT ;  /* 0x000000ff0300720c */ /* 0x020fda0003f05270 */
[----:B------:R-:W-:Y:S05]  /*0410*/  @P0 BRA `(.L_x_3) ;  /* 0x0000000000600947 */ /* 0x000fea0003800000 */
[----:B-1----:R-:W1:Y:S01]  /*0420*/  S2UR UR5, SR_CgaCtaId ;  /* 0x00000000000579c3 */ /* 0x002e620000008800 */
[----:B------:R-:W-:Y:S01]  /*0430*/  UMOV UR4, 0x400 ;  /* 0x0000040000047882 */ /* 0x000fe20000000000 */
[----:B------:R-:W-:Y:S01]  /*0440*/  UMOV UR6, 0x1 ;  /* 0x0000000100067882 */ /* 0x000fe20000000000 */
[----:B------:R-:W-:Y:S01]  /*0450*/  UMOV UR10, 0x100 ;  /* 0x00000100000a7882 */ /* 0x000fe20000000000 */
[----:B------:R-:W-:-:S04]  /*0460*/  UIADD3 UR6, -UR6, 0x100000, URZ ;  /* 0x0010000006067890 */ /* 0x000fc8000fffe13f */
[----:B------:R-:W-:Y:S02]  /*0470*/  USHF.L.U32 UR7, UR6, 0xb, URZ ;  /* 0x0000000b06077899 */ /* 0x000fe4000800063f */
[----:B------:R-:W-:Y:S01]  /*0480*/  USHF.L.U32 UR6, UR6, 0x1, URZ ;  /* 0x0000000106067899 */ /* 0x000fe2000800063f */
[----:B------:R-:W-:Y:S01]  /*0490*/  ELECT P0, URZ, PT ;  /* 0x00000000003f782f */ /* 0x000fe20003800000 */
[----:B-1----:R-:W-:Y:S02]  /*04a0*/  ULEA UR8, UR5, UR4, 0x18 ;  /* 0x0000000405087291 */ /* 0x002fe4000f8ec03f */
[----:B------:R-:W-:-:S04]  /*04b0*/  UIADD3 UR4, -UR10, 0x100000, URZ ;  /* 0x001000000a047890 */ /* 0x000fc8000fffe13f */
[----:B------:R-:W-:Y:S02]  /*04c0*/  USHF.L.U32 UR5, UR4, 0xb, URZ ;  /* 0x0000000b04057899 */ /* 0x000fe4000800063f */
[----:B------:R-:W-:Y:S01]  /*04d0*/  USHF.L.U32 UR4, UR4, 0x1, URZ ;  /* 0x0000000104047899 */ /* 0x000fe2000800063f */
[----:B------:R-:W1:Y:S03]  /*04e0*/  FENCE.VIEW.ASYNC.S ;  /* 0x00000000000073c6 */ /* 0x000e660000000000 */
[----:B-1----:R1:W1:Y:S08]  /*04f0*/  SYNCS.EXCH.64 URZ, [UR8+0xe400], UR6 ;  /* 0x00e40006083f75b2 */ /* 0x0022700008000100 */
[----:B------:R1:W1:Y:S01]  /*0500*/  SYNCS.EXCH.64 URZ, [UR8+0xe428], UR4 ;  /* 0x00e42804083f75b2 */ /* 0x0002620008000100 */
        /* <DEDUP_REMOVED lines=8> */
[----:B------:R-:W-:Y:S01]  /*0590*/  NOP ;  /* 0x0000000000007918 */ /* 0x000fe20000000000 */
.L_x_3:
        /* <DEDUP_REMOVED lines=21> */
[----:B------:R-:W-:Y:S01]  /*06f0*/  NOP ;  /* 0x0000000000007918 */ /* 0x000fe20000000000 */
.L_x_4:
[----:B------:R-:W5:Y:S01]  /*0700*/  SHFL.IDX PT, R3, R0, RZ, 0x1f ;  /* 0x00001fff00037589 */ /* 0x000f6200000e0000 */
[----:B------:R-:W-:Y:S01]  /*0710*/  ELECT P0, URZ, PT ;  /* 0x00000000003f782f */ /* 0x000fe20003800000 */
[----:B------:R-:W-:Y:S01]  /*0720*/  NOP ;  /* 0x0000000000007918 */ /* 0x000fe20000000000 */
[----:B-1----:R-:W-:Y:S02]  /*0730*/  UMOV UR4, 0x80 ;  /* 0x0000008000047882 */ /* 0x002fe40000000000 */
[C---:B-----5:R-:W-:Y:S02]  /*0740*/  ISETP.NE.OR P0, PT, R3.reuse, RZ, !P0 ;  /* 0x000000ff0300720c */ /* 0x060fe40004705670 */
[----:B------:R-:W-:-:S11]  /*0750*/  ISETP.NE.AND P3, PT, R3, RZ, PT ;  /* 0x000000ff0300720c */ /* 0x000fd60003f65270 */
[----:B------:R-:W-:Y:S01]  /*0760*/  VOTEU.ALL UP2, P0 ;  /* 0x00000000003f7886 */ /* 0x000fe20000040000 */
[----:B------:R-:W-:Y:S01]  /*0770*/  VOTEU.ALL UP3, P0 ;  /* 0x00000000003f7886 */ /* 0x000fe20000060000 */
[----:B------:R-:W-:Y:S01]  /*0780*/  VOTEU.ALL UP4, P0 ;  /* 0x00000000003f7886 */ /* 0x000fe20000080000 */
[----:B------:R-:W-:Y:S02]  /*0790*/  VOTEU.ALL UP5, P0 ;  /* 0x00000000003f7886 */ /* 0x000fe400000a0000 */
[----:B------:R-:W1:Y:S01]  /*07a0*/  @!UP2 S2UR UR7, SR_CgaCtaId ;  /* 0x000000000007a9c3 */ /* 0x000e620000008800 */
[----:B------:R-:W-:Y:S01]  /*07b0*/  @!UP2 UMOV UR6, 0x400 ;  /* 0x000004000006a882 */ /* 0x000fe20000000000 */
[----:B------:R-:W-:-:S04]  /*07c0*/  @!UP2 UIADD3 UR4, -UR4, 0x100000, URZ ;  /* 0x001000000404a890 */ /* 0x000fc8000fffe13f */
[----:B------:R-:W-:Y:S02]  /*07d0*/  @!UP2 USHF.L.U32 UR5, UR4, 0xb, URZ ;  /* 0x0000000b0405a899 */ /* 0x000fe4000800063f */
[----:B------:R-:W-:Y:S02]  /*07e0*/  @!UP2 USHF.L.U32 UR4, UR4, 0x1, URZ ;  /* 0x000000010404a899 */ /* 0x000fe4000800063f */
[----:B-1----:R-:W-:Y:S01]  /*07f0*/  @!UP2 ULEA UR6, UR7, UR6, 0x18 ;  /* 0x000000060706a291 */ /* 0x002fe2000f8ec03f */
[----:B------:R-:W-:Y:S01]  /*0800*/  VOTEU.ALL UP2, P0 ;  /* 0x00000000003f7886 */ /* 0x000fe20000040000 */
[----:B------:R-:W1:Y:S10]  /*0810*/  FENCE.VIEW.ASYNC.S ;  /* 0x00000000000073c6 */ /* 0x000e740000000000 */
[----:B-1----:R1:W1:Y:S01]  /*0820*/  @!UP2 SYNCS.EXCH.64 URZ, [UR6+0xe490], UR4 ;  /* 0x00e49004063fa5b2 */ /* 0x0022620008000100 */
[----:B------:R1:W1:Y:S01]  /*0830*/  @!UP3 SYNCS.EXCH.64 URZ, [UR6+0xe498], UR4 ;  /* 0x00e49804063fb5b2 */ /* 0x0002620008000100 */
[----:B------:R1:W1:Y:S01]  /*0840*/  @!UP4 SYNCS.EXCH.64 URZ, [UR6+0xe4a0], UR4 ;  /* 0x00e4a004063fc5b2 */ /* 0x0002620008000100 */
[----:B------:R1:W1:Y:S01]  /*0850*/  @!UP5 SYNCS.EXCH.64 URZ, [UR6+0xe4a8], UR4 ;  /* 0x00e4a804063fd5b2 */ /* 0x0002620008000100 */
[----:B------:R-:W-:Y:S01]  /*0860*/  NOP ;  /* 0x0000000000007918 */ /* 0x000fe20000000000 */
[----:B------:R-:W-:Y:S05]  /*0870*/  @P3 BRA `(.L_x_5) ;  /* 0x0000000000403947 */ /* 0x000fea0003800000 */
[----:B-1----:R-:W1:Y:S01]  /*0880*/  S2UR UR5, SR_CgaCtaId ;  /* 0x00000000000579c3 */ /* 0x002e620000008800 */
[----:B------:R-:W-:Y:S01]  /*0890*/  UMOV UR4, 0x400 ;  /* 0x0000040000047882 */ /* 0x000fe20000000000 */
[----:B------:R-:W-:Y:S01]  /*08a0*/  UMOV UR6, 0x20 ;  /* 0x0000002000067882 */ /* 0x000fe20000000000 */
[----:B------:R-:W-:Y:S01]  /*08b0*/  UMOV UR7, 0x80 ;  /* 0x0000008000077882 */ /* 0x000fe20000000000 */
[----:B------:R-:W-:Y:S01]  /*08c0*/  ELECT P0, URZ, PT ;  /* 0x00000000003f782f */ /* 0x000fe20003800000 */
[----:B-1----:R-:W-:Y:S02]  /*08d0*/  ULEA UR8, UR5, UR4, 0x18 ;  /* 0x0000000405087291 */ /* 0x002fe4000f8ec03f */
[----:B------:R-:W-:-:S04]  /*08e0*/  UIADD3 UR4, -UR6, 0x100000, URZ ;  /* 0x0010000006047890 */ /* 0x000fc8000fffe13f */
[----:B------:R-:W-:Y:S02]  /*08f0*/  USHF.L.U32 UR5, UR4, 0xb, URZ ;  /* 0x0000000b04057899 */ /* 0x000fe4000800063f */
[----:B------:R-:W-:Y:S02]  /*0900*/  USHF.L.U32 UR4, UR4, 0x1, URZ ;  /* 0x0000000104047899 */ /* 0x000fe4000800063f */
[----:B------:R-:W-:-:S04]  /*0910*/  UIADD3 UR6, -UR7, 0x100000, URZ ;  /* 0x0010000007067890 */ /* 0x000fc8000fffe13f */
[----:B------:R-:W-:Y:S02]  /*0920*/  USHF.L.U32 UR7, UR6, 0xb, URZ ;  /* 0x0000000b06077899 */ /* 0x000fe4000800063f */
[----:B------:R-:W-:Y:S01]  /*0930*/  USHF.L.U32 UR6, UR6, 0x1, URZ ;  /* 0x0000000106067899 */ /* 0x000fe2000800063f */
[----:B------:R-:W1:Y:S03]  /*0940*/  FENCE.VIEW.ASYNC.S ;  /* 0x00000000000073c6 */ /* 0x000e660000000000 */
[----:B-1----:R1:W1:Y:S08]  /*0950*/  SYNCS.EXCH.64 URZ, [UR8+0xe4c0], UR4 ;  /* 0x00e4c004083f75b2 */ /* 0x0022700008000100 */
[----:B------:R1:W1:Y:S01]  /*0960*/  SYNCS.EXCH.64 URZ, [UR8+0xe4c8], UR6 ;  /* 0x00e4c806083f75b2 */ /* 0x0002620008000100 */
[----:B------:R-:W-:Y:S01]  /*0970*/  NOP ;  /* 0x0000000000007918 */ /* 0x000fe20000000000 */
.L_x_5:
[----:B------:R-:W-:Y:S01]  /*0980*/  VOTEU.ANY UP2, P2 ;  /* 0x00000000003f7886 */ /* 0x000fe20001040100 */
[----:B-1----:R-:W-:Y:S01]  /*0990*/  UMOV UR4, 0x40 ;  /* 0x0000004000047882 */ /* 0x002fe20000000000 */
[----:B------:R-:W-:Y:S01]  /*09a0*/  ISETP.NE.AND P3, PT, RZ, UR39, PT ;  /* 0x00000027ff007c0c */ /* 0x000fe2000bf65270 */
[----:B------:R-:W-:Y:S01]  /*09b0*/  NOP ;  /* 0x0000000000007918 */ /* 0x000fe20000000000 */
[----:B------:R-:W-:Y:S01]  /*09c0*/  ISETP.EQ.AND P0, PT, R4, 0x2, P1 ;  /* 0x000000020400780c */ /* 0x000fe20000f02270 */
[----:B------:R-:W1:Y:S01]  /*09d0*/  @UP2 S2UR UR7, SR_CgaCtaId ;  /* 0x00000000000729c3 */ /* 0x000e620000008800 */
[----:B------:R-:W-:Y:S01]  /*09e0*/  @UP2 UMOV UR6, 0x400 ;  /* 0x0000040000062882 */ /* 0x000fe20000000000 */
[----:B------:R-:W-:-:S04]  /*09f0*/  @UP2 UIADD3 UR4, -UR4, 0x100000, URZ ;  /* 0x0010000004042890 */ /* 0x000fc8000fffe13f */
[----:B------:R-:W-:Y:S02]  /*0a00*/  @UP2 USHF.L.U32 UR5, UR4, 0xb, URZ ;  /* 0x0000000b04052899 */ /* 0x000fe4000800063f */
[----:B------:R-:W-:Y:S02]  /*0a10*/  @UP2 USHF.L.U32 UR4, UR4, 0x1, URZ ;  /* 0x0000000104042899 */ /* 0x000fe4000800063f */
[----:B-1----:R-:W-:Y:S01]  /*0a20*/  @UP2 ULEA UR6, UR7, UR6, 0x18 ;  /* 0x0000000607062291 */ /* 0x002fe2000f8ec03f */
[----:B------:R-:W-:Y:S01]  /*0a30*/  VOTEU.ANY UP2, P2 ;  /* 0x00000000003f7886 */ /* 0x000fe20001040100 */
[----:B------:R-:W-:Y:S01]  /*0a40*/  ISETP.EQ.AND P2, PT, R4, 0x1, P1 ;  /* 0x000000010400780c */ /* 0x000fe20000f42270 */
[----:B------:R-:W1:Y:S09]  /*0a50*/  FENCE.VIEW.ASYNC.S ;  /* 0x00000000000073c6 */ /* 0x000e720000000000 */
[----:B-1----:R1:W2:Y:S01]  /*0a60*/  @UP2 SYNCS.EXCH.64 URZ, [UR6+0xe4b0], UR4 ;  /* 0x00e4b004063f25b2 */ /* 0x0022a20008000100 */
[----:B------:R-:W-:Y:S01]  /*0a70*/  NOP ;  /* 0x0000000000007918 */ /* 0x000fe20000000000 */
[----:B--234-:R-:W-:Y:S06]  /*0a80*/  BAR.SYNC.DEFER_BLOCKING 0x0 ;  /* 0x0000000000007b1d */ /* 0x01cfec0000010000 */
[----:B------:R-:W-:Y:S05]  /*0a90*/  @!P3 BRA `(.L_x_6) ;  /* 0x000000640070b947 */ /* 0x000fea0003800000 */
[----:B------:R-:W-:-:S06]  /*0aa0*/  UISETP.GT.U32.AND UP0, UPT, UR9, 0x3, UPT ;  /* 0x000000030900788c */ /* 0x000fcc000bf04070 */
[----:B------:R-:W-:-:S13]  /*0ab0*/  PLOP3.LUT P0, PT, PT, PT, UP0, 0x80, 0x0 ;  /* 0x000000000000781c */ /* 0x000fda0003f0f008 */
[----:B-1----:R-:W-:Y:S05]  /*0ac0*/  @P0 EXIT ;  /* 0x000000000000094d */ /* 0x002fea0003800000 */
.L_x_7:
[----:B------:R-:W-:-:S08]  /*0ad0*/  NOP ;  /* 0x0000000000007918 */ /* 0x000fd00000000000 */
[----:B------:R-:W1:Y:S02]  /*0ae0*/  USETMAXREG.TRY_ALLOC.CTAPOOL UP0, 0xf0 ;  /* 0x000000f0000079c8 */ /* 0x000e640008000600 */
[----:B-1----:R-:W-:-:S13]  /*0af0*/  PLOP3.LUT P0, PT, PT, PT, UP0, 0x80, 0x0 ;  /* 0x000000000000781c */ /* 0x002fda0003f0f008 */
[----:B------:R-:W-:Y:S05]  /*0b00*/  @!P0 BRA `(.L_x_7) ;  /* 0xfffffffc00f08947 */ /* 0x000fea000383ffff */
[----:B------:R-:W-:Y:S02]  /*0b10*/  ULDC UR4, c[0x0][0xa00] ;  /* 0x0002800000047ab9 */ /* 0x000fe40000000800 */
[----:B------:R-:W-:-:S13]  /*0b20*/  ISETP.GE.AND P0, PT, R17, UR4, PT ;  /* 0x0000000411007c0c */ /* 0x000fda000bf06270 */
[----:B------:R-:W-:Y:S05]  /*0b30*/  @P0 EXIT ;  /* 0x000000000000094d */ /* 0x000fea0003800000 */
[----:B------:R-:W1:Y:S01]  /*0b40*/  S2UR UR5, SR_CgaCtaId ;  /* 0x00000000000579c3 */ /* 0x000e620000008800 */
[C---:B------:R-:W-:Y:S01]  /*0b50*/  SHF.L.U32 R3, R2.reuse, 0x5, RZ ;  /* 0x0000000502037819 */ /* 0x040fe200000006ff */
[----:B------:R-:W-:Y:S01]  /*0b60*/  UMOV UR47, 0x400 ;  /* 0x00000400002f7882 */ /* 0x000fe20000000000 */
[--C-:B------:R-:W-:Y:S01]  /*0b70*/  SHF.R.U32.HI R5, RZ, 0x1, R2.reuse ;  /* 0x00000001ff057819 */ /* 0x100fe20000011602 */
[----:B------:R-:W-:Y:S01]  /*0b80*/  USHF.L.U32 UR4, UR9, 0x3, URZ ;  /* 0x0000000309047899 */ /* 0x000fe2000800063f */
[C---:B------:R-:W-:Y:S01]  /*0b90*/  LOP3.LUT R0, R3.reuse, 0xc0, RZ, 0xc0, !PT ;  /* 0x000000c003007812 */ /* 0x040fe200078ec0ff */
[----:B------:R-:W-:Y:S01]  /*0ba0*/  UISETP.NE.AND UP0, UPT, UR9, URZ, UPT ;  /* 0x0000003f0900728c */ /* 0x000fe2000bf05270 */
[----:B------:R-:W-:Y:S01]  /*0bb0*/  LOP3.LUT R23, R2, 0x7f, RZ, 0xc0, !PT ;  /* 0x0000007f02177812 */ /* 0x000fe200078ec0ff */
[----:B------:R-:W-:Y:S01]  /*0bc0*/  ULOP3.LUT UR4, UR4, 0x8, URZ, 0xc0, !UPT ;  /* 0x0000000804047892 */ /* 0x000fe2000f8ec03f */
[----:B------:R-:W-:Y:S01]  /*0bd0*/  LOP3.LUT R0, R0, 0x8, R5, 0xf8, !PT ;  /* 0x0000000800007812 */ /* 0x000fe200078ef805 */
[C---:B------:R-:W-:Y:S01]  /*0be0*/  IMAD.SHL.U32 R5, R2.reuse, 0x4, RZ ;  /* 0x0000000402057824 */ /* 0x040fe200078e00ff */
[----:B------:R-:W-:Y:S01]  /*0bf0*/  LOP3.LUT P0, RZ, R2, 0x4, RZ, 0xc0, !PT ;  /* 0x0000000402ff7812 */ /* 0x000fe2000780c0ff */
[----:B------:R-:W-:Y:S01]  /*0c00*/  ULOP3.LUT UR57, UR4, 0x8, URZ, 0x3c, !UPT ;  /* 0x0000000804397892 */ /* 0x000fe2000f8e3c3f */
[----:B------:R-:W-:Y:S01]  /*0c10*/  IMAD.MOV.U32 R107, RZ, RZ, RZ ;  /* 0x000000ffff6b7224 */ /* 0x000fe200078e00ff */
[----:B------:R-:W-:Y:S01]  /*0c20*/  ULOP3.LUT UR56, UR4, 0x18, URZ, 0x3c, !UPT ;  /* 0x0000001804387892 */ /* 0x000fe2000f8e3c3f */
[----:B------:R-:W-:Y:S01]  /*0c30*/  LOP3.LUT R4, R0, 0x18, R5, 0x78, !PT ;  /* 0x0000001800047812 */ /* 0x000fe200078e7805 */
[----:B------:R-:W-:Y:S01]  /*0c40*/  USEL UR6, URZ, 0x1, UP0 ;  /* 0x000000013f067887 */ /* 0x000fe20008000000 */
[----:B------:R-:W-:Y:S01]  /*0c50*/  SHF.R.U32.HI R0, RZ, 0x5, R23 ;  /* 0x00000005ff007819 */ /* 0x000fe20000011617 */
[----:B------:R-:W-:Y:S01]  /*0c60*/  ULOP3.LUT UR46, UR45, 0x1, URZ, 0xfc, !UPT ;  /* 0x000000012d2e7892 */ /* 0x000fe2000f8efc3f */
[C---:B------:R-:W-:Y:S01]  /*0c70*/  LOP3.LUT R5, R3.reuse, 0x20, RZ, 0xc0, !PT ;  /* 0x0000002003057812 */ /* 0x040fe200078ec0ff */
[----:B------:R-:W-:Y:S01]  /*0c80*/  ULOP3.LUT UR58, UR52, 0x1, URZ, 0xfc, !UPT ;  /* 0x00000001343a7892 */ /* 0x000fe2000f8efc3f */
[----:B------:R-:W-:Y:S01]  /*0c90*/  LOP3.LUT R3, R3, 0x100, RZ, 0xc0, !PT ;  /* 0x0000010003037812 */ /* 0x000fe200078ec0ff */
[----:B------:R-:W-:Y:S01]  /*0ca0*/  IMAD.U32 R108, RZ, RZ, UR6 ;  /* 0x00000006ff6c7e24 */ /* 0x000fe2000f8e00ff */
[C---:B------:R-:W-:Y:S01]  /*0cb0*/  LEA R5, R0.reuse, R5, 0x9 ;  /* 0x0000000500057211 */ /* 0x040fe200078e48ff */
[----:B-1----:R-:W-:Y:S01]  /*0cc0*/  ULEA UR47, UR5, UR47, 0x18 ;  /* 0x0000002f052f7291 */ /* 0x002fe2000f8ec03f */
[----:B------:R-:W-:Y:S01]  /*0cd0*/  SHF.L.U32 R0, R0, 0x4, RZ ;  /* 0x0000000400007819 */ /* 0x000fe200000006ff */
[----:B------:R-:W-:Y:S01]  /*0ce0*/  ULDC UR55, c[0x0][0xc] ;  /* 0x0000030000377ab9 */ /* 0x000fe20000000800 */
[----:B------:R-:W-:Y:S01]  /*0cf0*/  IADD3 R5, R4, R5, R3 ;  /* 0x0000000504057210 */ /* 0x000fe20007ffe003 */
[----:B------:R-:W-:Y:S01]  /*0d00*/  UIMAD UR53, UR39, 0x1200, UR47 ;  /* 0x00001200273578a4 */ /* 0x000fe2000f8e022f */
[----:B------:R-:W-:Y:S01]  /*0d10*/  SHF.R.U32.HI R3, RZ, 0x2, R2 ;  /* 0x00000002ff037819 */ /* 0x000fe20000011602 */
[----:B------:R-:W-:Y:S01]  /*0d20*/  UIADD3 UR4, UR47, 0x2000, URZ ;  /* 0x000020002f047890 */ /* 0x000fe2000fffe03f */
[----:B------:R-:W-:Y:S01]  /*0d30*/  IADD3 R23, R23, 0x1f, RZ ;  /* 0x0000001f17177810 */ /* 0x000fe20007ffe0ff */
[----:B------:R-:W-:Y:S01]  /*0d40*/  UIADD3 UR7, UR53, 0xae00, URZ ;  /* 0x0000ae0035077890 */ /* 0x000fe2000fffe03f */
[----:B------:R-:W-:Y:S01]  /*0d50*/  LOP3.LUT R3, R3, 0x7, RZ, 0xc0, !PT ;  /* 0x0000000703037812 */ /* 0x000fe200078ec0ff */
[----:B------:R-:W-:-:S02]  /*0d60*/  USHF.R.U32.HI UR5, URZ, 0x4, UR47 ;  /* 0x000000043f057899 */ /* 0x000fc4000801162f */
[----:B------:R-:W-:Y:S01]  /*0d70*/  USHF.R.U32.HI UR4, URZ, 0x4, UR4 ;  /* 0x000000043f047899 */ /* 0x000fe20008011604 */
[----:B------:R-:W-:Y:S01]  /*0d80*/  LOP3.LUT R19, R0, 0xfffffff0, R3, 0xe2, !PT ;  /* 0xfffffff000137812 */ /* 0x000fe200078ee203 */
[----:B------:R-:W-:Y:S01]  /*0d90*/  IMAD.U32 R16, RZ, RZ, UR7 ;  /* 0x00000007ff107e24 */ /* 0x000fe2000f8e00ff */
[----:B------:R-:W-:Y:S02]  /*0da0*/  UIADD3 UR48, UR47, 0xe490, URZ ;  /* 0x0000e4902f307890 */ /* 0x000fe4000fffe03f */
[----:B------:R-:W-:Y:S01]  /*0db0*/  ULOP3.LUT UR5, UR5, 0x3fff, URZ, 0xc0, !UPT ;  /* 0x00003fff05057892 */ /* 0x000fe2000f8ec03f */
[----:B------:R-:W-:Y:S01]  /*0dc0*/  IMAD R18, R5, 0x2, R16 ;  /* 0x0000000205127824 */ /* 0x000fe200078e0210 */
[----:B------:R-:W-:Y:S01]  /*0dd0*/  ULOP3.LUT UR50, UR4, 0x3fff, URZ, 0xc0, !UPT ;  /* 0x00003fff04327892 */ /* 0x000fe2000f8ec03f */
[----:B------:R-:W-:Y:S01]  /*0de0*/  UMOV UR36, URZ ;  /* 0x0000003f00247c82 */ /* 0x000fe20008000000 */
[----:B------:R-:W-:Y:S02]  /*0df0*/  UMOV UR37, URZ ;  /* 0x0000003f00257c82 */ /* 0x000fe40008000000 */
[C---:B------:R-:W-:Y:S01]  /*0e00*/  IADD3 R22, R18.reuse, 0x20, RZ ;  /* 0x0000002012167810 */ /* 0x040fe20007ffe0ff */
[----:B------:R-:W-:Y:S01]  /*0e10*/  ULEA UR49, UR39, UR48, 0x3 ;  /* 0x0000003027317291 */ /* 0x000fe2000f8e183f */
[----:B------:R-:W-:Y:S01]  /*0e20*/  @P0 IADD3 R22, R18, -0x20, RZ ;  /* 0xffffffe012160810 */ /* 0x000fe20007ffe0ff */
[----:B------:R-:W-:-:S02]  /*0e30*/  ULOP3.LUT UR54, UR5, 0x10000, URZ, 0xfc, !UPT ;  /* 0x0001000005367892 */ /* 0x000fc4000f8efc3f */
[----:B------:R-:W-:Y:S01]  /*0e40*/  ULOP3.LUT UR51, UR50, 0x10000, URZ, 0xfc, !UPT ;  /* 0x0001000032337892 */ /* 0x000fe2000f8efc3f */
[----:B------:R-:W-:Y:S01]  /*0e50*/  UMOV UR38, URZ ;  /* 0x0000003f00267c82 */ /* 0x000fe20008000000 */
[----:B------:R-:W-:-:S10]  /*0e60*/  ULDC.64 UR60, c[0x0][0x208] ;  /* 0x00008200003c7ab9 */ /* 0x000fd40000000a00 */
.L_x_62:
[----:B-1----:R-:W1:Y:S01]  /*0e70*/  LDC R6, c[0x0][0xa04] ;  /* 0x00028100ff067b82 */ /* 0x002e620000000800 */
[----:B------:R-:W-:Y:S01]  /*0e80*/  IMAD.MOV.U32 R104, RZ, RZ, R17 ;  /* 0x000000ffff687224 */ /* 0x000fe200078e0011 */
[----:B------:R-:W-:-:S06]  /*0e90*/  UISETP.NE.AND UP0, UPT, UR39, 0x1, UPT ;  /* 0x000000012700788c */ /* 0x000fcc000bf05270 */
[----:B------:R-:W2:Y:S08]  /*0ea0*/  LDC R0, c[0x0][0xa10] ;  /* 0x00028400ff007b82 */ /* 0x000eb00000000800 */
[----:B------:R-:W3:Y:S01]  /*0eb0*/  LDC R10, c[0x0][0xa1c] ;  /* 0x00028700ff0a7b82 */ /* 0x000ee20000000800 */
[----:B-1----:R-:W-:Y:S02]  /*0ec0*/  ISETP.NE.AND P0, PT, R6, 0x1, PT ;  /* 0x000000010600780c */ /* 0x002fe40003f05270 */
[----:B--2---:R-:W-:-:S11]  /*0ed0*/  ISETP.NE.AND P1, PT, R0, 0x1, PT ;  /* 0x000000010000780c */ /* 0x004fd60003f25270 */
[----:B------:R-:W1:Y:S01]  /*0ee0*/  @P0 LDC.64 R4, c[0x0][0xa08] ;  /* 0x00028200ff040b82 */ /* 0x000e620000000a00 */
[C---:B---3--:R-:W-:Y:S02]  /*0ef0*/  ISETP.NE.AND P2, PT, R10.reuse, 0x1, PT ;  /* 0x000000010a00780c */ /* 0x048fe40003f45270 */
[----:B------:R-:W-:-:S05]  /*0f00*/  R2UR UR44, R10 ;  /* 0x000000000a2c72ca */ /* 0x000fca00000e0000 */
[----:B------:R-:W2:Y:S08]  /*0f10*/  @P1 LDC R3, c[0x0][0xa14] ;  /* 0x00028500ff031b82 */ /* 0x000eb00000000800 */
[----:B------:R-:W3:Y:S08]  /*0f20*/  @P1 LDC R7, c[0x0][0xa18] ;  /* 0x00028600ff071b82 */ /* 0x000ef00000000800 */
[----:B------:R-:W4:Y:S01]  /*0f30*/  @P2 LDC.64 R8, c[0x0][0xa20] ;  /* 0x00028800ff082b82 */ /* 0x000f220000000a00 */
[----:B-1----:R-:W-:-:S05]  /*0f40*/  @P0 IMAD.HI.U32 R0, R17, R4, RZ ;  /* 0x0000000411000227 */ /* 0x002fca00078e00ff */
[----:B------:R-:W-:Y:S02]  /*0f50*/  @P0 SHF.R.U32.HI R104, RZ, R5, R0 ;  /* 0x00000005ff680219 */ /* 0x000fe40000011600 */
[----:B------:R-:W-:Y:S02]  /*0f60*/  PLOP3.LUT P0, PT, PT, PT, UP0, 0x80, 0x0 ;  /* 0x000000000000781c */ /* 0x000fe40003f0f008 */
[----:B------:R-:W-:Y:S01]  /*0f70*/  MOV R105, R104 ;  /* 0x0000006800697202 */ /* 0x000fe20000000f00 */
[----:B--2---:R-:W-:-:S05]  /*0f80*/  @P1 IMAD.HI.U32 R0, R104, R3, RZ ;  /* 0x0000000368001227 */ /* 0x004fca00078e00ff */
[----:B---3--:R-:W-:-:S04]  /*0f90*/  @P1 SHF.R.U32.HI R105, RZ, R7, R0 ;  /* 0x00000007ff691219 */ /* 0x008fc80000011600 */
[C---:B------:R-:W-:Y:S01]  /*0fa0*/  R2UR UR5, R105.reuse ;  /* 0x00000000690572ca */ /* 0x040fe200000e0000 */
[----:B------:R-:W-:Y:S02]  /*0fb0*/  IMAD.MOV.U32 R0, RZ, RZ, R105 ;  /* 0x000000ffff007224 */ /* 0x000fe400078e0069 */
[----:B----4-:R-:W-:-:S05]  /*0fc0*/  @P2 IMAD.HI.U32 R4, R105, R8, RZ ;  /* 0x0000000869042227 */ /* 0x010fca00078e00ff */
[----:B------:R-:W-:-:S04]  /*0fd0*/  @P2 SHF.R.U32.HI R0, RZ, R9, R4 ;  /* 0x00000009ff002219 */ /* 0x000fc80000011604 */
[----:B------:R-:W-:Y:S01]  /*0fe0*/  IADD3 R3, -R0, RZ, RZ ;  /* 0x000000ff00037210 */ /* 0x000fe20007ffe1ff */
[----:B------:R-:W-:-:S03]  /*0ff0*/  IMAD.MOV R0, RZ, RZ, -R104 ;  /* 0x000000ffff007224 */ /* 0x000fc600078e0a68 */
[----:B------:R-:W-:Y:S01]  /*1000*/  R2UR UR4, R3 ;  /* 0x00000000030472ca */ /* 0x000fe200000e0000 */
[----:B------:R-:W-:-:S05]  /*1010*/  IMAD R0, R6, R0, R17 ;  /* 0x0000000006007224 */ /* 0x000fca00078e0211 */
[----:B------:R-:W-:-:S07]  /*1020*/  R2UR UR42, R0 ;  /* 0x00000000002a72ca */ /* 0x000fce00000e0000 */
[----:B------:R-:W-:Y:S01]  /*1030*/  UIMAD UR44, UR44, UR4, UR5 ;  /* 0x000000042c2c72a4 */ /* 0x000fe2000f8e0205 */
[----:B------:R-:W-:Y:S11]  /*1040*/  @!P0 BRA `(.L_x_8) ;  /* 0x0000000000688947 */ /* 0x000ff60003800000 */
[----:B------:R-:W-:-:S06]  /*1050*/  UISETP.NE.AND UP0, UPT, UR39, 0x2, UPT ;  /* 0x000000022700788c */ /* 0x000fcc000bf05270 */
[----:B------:R-:W-:-:S13]  /*1060*/  PLOP3.LUT P1, PT, PT, PT, UP0, 0x80, 0x0 ;  /* 0x000000000000781c */ /* 0x000fda0003f2f008 */
[----:B------:R-:W-:Y:S05]  /*1070*/  @!P1 BRA `(.L_x_9) ;  /* 0x0000000000449947 */ /* 0x000fea0003800000 */
[----:B------:R-:W-:-:S06]  /*1080*/  UISETP.NE.AND UP0, UPT, UR39, 0x3, UPT ;  /* 0x000000032700788c */ /* 0x000fcc000bf05270 */
[----:B------:R-:W-:-:S13]  /*1090*/  PLOP3.LUT P1, PT, PT, PT, UP0, 0x80, 0x0 ;  /* 0x000000000000781c */ /* 0x000fda0003f2f008 */
[----:B------:R-:W-:Y:S05]  /*10a0*/  @!P1 BRA `(.L_x_10) ;  /* 0x0000000000249947 */ /* 0x000fea0003800000 */
[----:B------:R-:W-:-:S06]  /*10b0*/  UISETP.NE.AND UP0, UPT, UR39, 0x4, UPT ;  /* 0x000000042700788c */ /* 0x000fcc000bf05270 */
[----:B------:R-:W-:-:S13]  /*10c0*/  PLOP3.LUT P1, PT, PT, PT, UP0, 0x80, 0x0 ;  /* 0x000000000000781c */ /* 0x000fda0003f2f008 */
[----:B------:R-:W-:Y:S05]  /*10d0*/  @P1 BRA `(.L_x_11) ;  /* 0x0000000000541947 */ /* 0x000fea0003800000 */
[----:B------:R-:W-:Y:S02]  /*10e0*/  UIADD3 UR4, UR36, -0x1, URZ ;  /* 0xffffffff24047890 */ /* 0x000fe4000fffe03f */
[----:B------:R-:W-:Y:S02]  /*10f0*/  ULOP3.LUT UR36, UR36, 0x1, URZ, 0xc, !UPT ;  /* 0x0000000124247892 */ /* 0x000fe4000f8e0c3f */
[----:B------:R-:W-:-:S04]  /*1100*/  ULOP3.LUT UR4, UR4, 0x2, URZ, 0xc0, !UPT ;  /* 0x0000000204047892 */ /* 0x000fc8000f8ec03f */
[----:B------:R-:W-:-:S04]  /*1110*/  USHF.R.U32.HI UR4, URZ, 0x1, UR4 ;  /* 0x000000013f047899 */ /* 0x000fc80008011604 */
[----:B------:R-:W-:Y:S01]  /*1120*/  ULOP3.LUT UR37, UR37, UR4, URZ, 0x3c, !UPT ;  /* 0x0000000425257292 */ /* 0x000fe2000f8e3c3f */
[----:B------:R-:W-:Y:S11]  /*1130*/  BRA `(.L_x_11) ;  /* 0x00000000003c7947 */ /* 0x000ff60003800000 */
.L_x_10:
[----:B------:R-:W-:Y:S02]  /*1140*/  ULOP3.LUT UP0, URZ, UR36, 0x2, URZ, 0xc0, !UPT ;  /* 0x00000002243f7892 */ /* 0x000fe4000f80c03f */
[----:B------:R-:W-:Y:S02]  /*1150*/  ULOP3.LUT UR36, UR36, 0x1, URZ, 0xc0, !UPT ;  /* 0x0000000124247892 */ /* 0x000fe4000f8ec03f */
[----:B------:R-:W-:-:S04]  /*1160*/  USEL UR4, URZ, 0x1, UP0 ;  /* 0x000000013f047887 */ /* 0x000fc80008000000 */
[----:B------:R-:W-:Y:S01]  /*1170*/  ULOP3.LUT UR37, UR37, UR4, URZ, 0x3c, !UPT ;  /* 0x0000000425257292 */ /* 0x000fe2000f8e3c3f */
[----:B------:R-:W-:Y:S11]  /*1180*/  BRA `(.L_x_11) ;  /* 0x0000000000287947 */ /* 0x000ff60003800000 */
.L_x_9:
[----:B------:R-:W-:Y:S02]  /*1190*/  UIADD3 UR4, UR36, 0x1, URZ ;  /* 0x0000000124047890 */ /* 0x000fe4000fffe03f */
[----:B------:R-:W-:Y:S02]  /*11a0*/  ULOP3.LUT UR36, UR36, 0x1, URZ, 0xc, !UPT ;  /* 0x0000000124247892 */ /* 0x000fe4000f8e0c3f */
[----:B------:R-:W-:-:S04]  /*11b0*/  UISETP.GT.U32.AND UP0, UPT, UR4, 0x1, UPT ;  /* 0x000000010400788c */ /* 0x000fc8000bf04070 */
[----:B------:R-:W-:-:S04]  /*11c0*/  USEL UR4, URZ, 0x1, !UP0 ;  /* 0x000000013f047887 */ /* 0x000fc8000c000000 */
[----:B------:R-:W-:Y:S01]  /*11d0*/  ULOP3.LUT UR37, UR37, UR4, URZ, 0x3c, !UPT ;  /* 0x0000000425257292 */ /* 0x000fe2000f8e3c3f */
[----:B------:R-:W-:Y:S11]  /*11e0*/  BRA `(.L_x_11) ;  /* 0x0000000000107947 */ /* 0x000ff60003800000 */
.L_x_8:
[----:B------:R-:W-:Y:S02]  /*11f0*/  UISETP.GT.U32.AND UP0, UPT, UR36, 0x1, UPT ;  /* 0x000000012400788c */ /* 0x000fe4000bf04070 */
[----:B------:R-:W-:Y:S02]  /*1200*/  ULOP3.LUT UR36, UR36, 0x1, URZ, 0xc0, !UPT ;  /* 0x0000000124247892 */ /* 0x000fe4000f8ec03f */
[----:B------:R-:W-:-:S04]  /*1210*/  USEL UR4, URZ, 0x1, !UP0 ;  /* 0x000000013f047887 */ /* 0x000fc8000c000000 */
[----:B------:R-:W-:-:S12]  /*1220*/  ULOP3.LUT UR37, UR37, UR4, URZ, 0x3c, !UPT ;  /* 0x0000000425257292 */ /* 0x000fd8000f8e3c3f */
.L_x_11:
[----:B------:R-:W-:Y:S05]  /*1230*/  @!P0 BRA `(.L_x_12) ;  /* 0x00000000003c8947 */ /* 0x000fea0003800000 */
        /* <DEDUP_REMOVED lines=9> */
[----:B------:R-:W-:Y:S01]  /*12d0*/  ULEA UR42, UR42, 0x3, 0x1 ;  /* 0x000000032a2a7891 */ /* 0x000fe2000f8e083f */
[----:B------:R-:W-:Y:S11]  /*12e0*/  BRA `(.L_x_15) ;  /* 0x0000000000147947 */ /* 0x000ff60003800000 */
.L_x_14:
[----:B------:R-:W-:Y:S01]  /*12f0*/  ULEA UR42, UR42, 0x2, 0x1 ;  /* 0x000000022a2a7891 */ /* 0x000fe2000f8e083f */
[----:B------:R-:W-:Y:S11]  /*1300*/  BRA `(.L_x_15) ;  /* 0x00000000000c7947 */ /* 0x000ff60003800000 */
.L_x_13:
[----:B------:R-:W-:Y:S01]  /*1310*/  ULEA UR42, UR42, 0x1, 0x1 ;  /* 0x000000012a2a7891 */ /* 0x000fe2000f8e083f */
[----:B------:R-:W-:Y:S11]  /*1320*/  BRA `(.L_x_15) ;  /* 0x0000000000047947 */ /* 0x000ff60003800000 */
.L_x_12:
[----:B------:R-:W-:-:S12]  /*1330*/  USHF.L.U32 UR42, UR42, 0x1, URZ ;  /* 0x000000012a2a7899 */ /* 0x000fd8000800063f */
.L_x_15:
[----:B------:R-:W-:-:S06]  /*1340*/  UISETP.NE.AND UP0, UPT, UR46, 0x3, UPT ;  /* 0x000000032e00788c */ /* 0x000fcc000bf05270 */
[----:B------:R-:W-:-:S13]  /*1350*/  PLOP3.LUT P0, PT, PT, PT, UP0, 0x80, 0x0 ;  /* 0x000000000000781c */ /* 0x000fda0003f0f008 */
[----:B------:R-:W-:Y:S05]  /*1360*/  @!P0 BRA `(.L_x_16) ;  /* 0x0000000000048947 */ /* 0x000fea0003800000 */
[----:B------:R-:W-:Y:S01]  /*1370*/  BPT.TRAP 0x1 ;  /* 0x000000040000795c */ /* 0x000fe20000300000 */
.L_x_16:
[----:B------:R-:W-:Y:S01]  /*1380*/  ULEA UR4, UR36, UR47, 0x3 ;  /* 0x0000002f24047291 */ /* 0x000fe2000f8e183f */
[----:B------:R-:W-:Y:S01]  /*1390*/  MOV R0, UR37 ;  /* 0x0000002500007c02 */ /* 0x000fe20008000f00 */
[----:B------:R-:W-:-:S03]  /*13a0*/  UISETP.NE.AND UP0, UPT, UR58, 0x3, UPT ;  /* 0x000000033a00788c */ /* 0x000fc6000bf05270 */
[----:B------:R-:W-:-:S03]  /*13b0*/  SHF.L.U32 R0, R0, 0x1f, RZ ;  /* 0x0000001f00007819 */ /* 0x000fc600000006ff */
[----:B------:R-:W-:Y:S01]  /*13c0*/  PLOP3.LUT P0, PT, PT, PT, UP0, 0x80, 0x0 ;  /* 0x000000000000781c */ /* 0x000fe20003f0f008 */
[----:B------:R-:W1:Y:S02]  /*13d0*/  SYNCS.PHASECHK.TRANS64.TRYWAIT P1, [UR4+0xe450], R0 ;  /* 0x00e45000ff0075a7 */ /* 0x000e640008020144 */
[----:B-1----:R-:W-:Y:S10]  /*13e0*/  @!P1 BRA `(.L_x_17) ;  /* 0x0000007400089947 */ /* 0x002ff40003800000 */
.L_x_108:
[----:B------:R-:W-:Y:S05]  /*13f0*/  @!P0 BRA `(.L_x_18) ;  /* 0x0000000000048947 */ /* 0x000fea0003800000 */
[----:B------:R-:W-:Y:S01]  /*1400*/  BPT.TRAP 0x1 ;  /* 0x000000040000795c */ /* 0x000fe20000300000 */
.L_x_18:
[----:B------:R-:W-:Y:S01]  /*1410*/  ULEA UR13, UR38, UR47, 0x3 ;  /* 0x0000002f260d7291 */ /* 0x000fe2000f8e183f */
[----:B-1----:R-:W-:Y:S02]  /*1420*/  SHF.L.U32 R0, R107, 0x1f, RZ ;  /* 0x0000001f6b007819 */ /* 0x002fe400000006ff */
[----:B------:R-:W-:-:S06]  /*1430*/  SHF.L.U32 R3, R108, 0x1f, RZ ;  /* 0x0000001f6c037819 */ /* 0x000fcc00000006ff */
[----:B------:R-:W1:Y:S02]  /*1440*/  SYNCS.PHASECHK.TRANS64.TRYWAIT P1, [UR13+0xe400], R0 ;  /* 0x00e40000ff0075a7 */ /* 0x000e64000802014d */
[----:B-1----:R-:W-:Y:S05]  /*1450*/  @!P1 BRA `(.L_x_19) ;  /* 0x0000007400049947 */ /* 0x002fea0003800000 */
.L_x_109:
[----:B------:R-:W2:Y:S02]  /*1460*/  SYNCS.PHASECHK.TRANS64.TRYWAIT P1, [UR49+-0x8], R3 ;  /* 0xfffff803ff0075a7 */ /* 0x000ea40008020171 */
[----:B--2---:R-:W-:Y:S05]  /*1470*/  @!P1 BRA `(.L_x_20) ;  /* 0x0000007400149947 */ /* 0x004fea0003800000 */
.L_x_110:
[----:B------:R-:W-:Y:S01]  /*1480*/  ULEA UR10, UR38, UR51, 0x9 ;  /* 0x00000033260a7291 */ /* 0x000fe2000f8e483f */
[----:B------:R-:W-:Y:S01]  /*1490*/  WARPGROUP.ARRIVE ;  /* 0x00000000000079c5 */ /* 0x000fe20000000000 */
[----:B------:R-:W-:Y:S01]  /*14a0*/  ULEA UR8, UR36, UR54, 0x8 ;  /* 0x0000003624087291 */ /* 0x000fe2000f8e403f */
[----:B------:R-:W-:Y:S01]  /*14b0*/  UMOV UR11, 0x80000020 ;  /* 0x80000020000b7882 */ /* 0x000fe20000000000 */
[----:B------:R-:W-:Y:S01]  /*14c0*/  UMOV UR9, 0x80000020 ;  /* 0x8000002000097882 */ /* 0x000fe20000000000 */
[----:B------:R-:W-:Y:S02]  /*14d0*/  UIADD3 UR6, UR10, 0x2, URZ ;  /* 0x000000020a067890 */ /* 0x000fe4000fffe03f */
[----:B------:R-:W-:Y:S01]  /*14e0*/  UIADD3 UR4, UR8, 0x2, URZ ;  /* 0x0000000208047890 */ /* 0x000fe2000fffe03f */
[----:B------:R-:W-:-:S03]  /*14f0*/  UMOV UR7, 0x80000020 ;  /* 0x8000002000077882 */ /* 0x000fc60000000000 */
[----:B------:R-:W-:Y:S01]  /*1500*/  HGMMA.64x128x16.F32.BF16 R24, gdesc[UR8], RZ, !UPT, gsb0 ;  /* 0x01e00000081879f0 */ /* 0x000fe2000c0018ff */
[----:B------:R-:W-:Y:S01]  /*1510*/  UMOV UR5, 0x80000020 ;  /* 0x8000002000057882 */ /* 0x000fe20000000000 */
[----:B------:R-:W-:-:S04]  /*1520*/  UIADD3 UR12, UR38, 0x1, URZ ;  /* 0x00000001260c7890 */ /* 0x000fc8000fffe03f */
[----:B------:R-:W-:-:S04]  /*1530*/  UISETP.NE.AND UP0, UPT, UR12, 0x5, UPT ;  /* 0x000000050c00788c */ /* 0x000fc8000bf05270 */
[----:B------:R-:W-:Y:S01]  /*1540*/  USEL UR12, UR12, URZ, UP0 ;  /* 0x0000003f0c0c7287 */ /* 0x000fe20008000000 */
[----:B------:R-:W-:Y:S02]  /*1550*/  WARPGROUP.DEPBAR.LE gsb0, 0x0 ;  /* 0x00008000000079c5 */ /* 0x000fe40000010000 */
[----:B------:R-:W-:-:S06]  /*1560*/  WARPGROUP.ARRIVE ;  /* 0x00000000000079c5 */ /* 0x000fcc0000000000 */
[----:B------:R-:W-:Y:S01]  /*1570*/  HGMMA.64x128x16.F32.BF16 R24, gdesc[UR4], R24, gsb0 ;  /* 0x01e00000041879f0 */ /* 0x000fe20008001818 */
[----:B------:R-:W-:Y:S02]  /*1580*/  ULDC UR6, c[0x0][0x604] ;  /* 0x0001810000067ab9 */ /* 0x000fe40000000800 */
[----:B------:R-:W-:Y:S02]  /*1590*/  WARPGROUP.DEPBAR.LE gsb0, 0x0 ;  /* 0x00008000000079c5 */ /* 0x000fe40000010000 */
[----:B-1----:R-:W-:-:S04]  /*15a0*/  FMNMX R3, R24, R25, !PT ;  /* 0x0000001918037209 */ /* 0x002fc80007800000 */
[----:B------:R-:W-:-:S04]  /*15b0*/  FMNMX R0, R28, R3, !PT ;  /* 0x000000031c007209 */ /* 0x000fc80007800000 */
        /* <DEDUP_REMOVED lines=28> */
[----:B------:R-:W-:-:S05]  /*1780*/  FMNMX R0, R85, R0, !PT ;  /* 0x0000000055007209 */ /* 0x000fca0007800000 */
[----:B------:R-:W1:Y:S02]  /*1790*/  SHFL.BFLY PT, R3, R0, 0x1, 0x1f ;  /* 0x0c201f0000037f89 */ /* 0x000e6400000e0000 */
[----:B-1----:R-:W-:-:S05]  /*17a0*/  FMNMX R3, R0, R3, !PT ;  /* 0x0000000300037209 */ /* 0x002fca0007800000 */
[----:B------:R-:W1:Y:S02]  /*17b0*/  SHFL.BFLY PT, R4, R3, 0x2, 0x1f ;  /* 0x0c401f0003047f89 */ /* 0x000e6400000e0000 */
[----:B-1----:R-:W-:-:S04]  /*17c0*/  FMNMX R4, R3, R4, !PT ;  /* 0x0000000403047209 */ /* 0x002fc80007800000 */
[----:B------:R-:W-:-:S04]  /*17d0*/  FSETP.NEU.AND P1, PT, R4, -INF , PT ;  /* 0xff8000000400780b */ /* 0x000fc80003f2d000 */
[----:B------:R-:W-:-:S05]  /*17e0*/  FSEL R5, R4, RZ, P1 ;  /* 0x000000ff04057208 */ /* 0x000fca0000800000 */
[----:B------:R-:W-:Y:S01]  /*17f0*/  FMUL R20, R5, UR6 ;  /* 0x0000000605147c20 */ /* 0x000fe20008400000 */
[----:B------:R-:W-:-:S03]  /*1800*/  FMNMX R5, R26, R27, !PT ;  /* 0x0000001b1a057209 */ /* 0x000fc60007800000 */
[--C-:B------:R-:W-:Y:S01]  /*1810*/  FFMA R24, R24, UR6, -R20.reuse ;  /* 0x0000000618187c23 */ /* 0x100fe20008000814 */
[----:B------:R-:W-:Y:S01]  /*1820*/  FMNMX R6, R30, R5, !PT ;  /* 0x000000051e067209 */ /* 0x000fe20007800000 */
[--C-:B------:R-:W-:Y:S01]  /*1830*/  FFMA R7, R29, UR6, -R20.reuse ;  /* 0x000000061d077c23 */ /* 0x100fe20008000814 */
[--C-:B------:R-:W-:Y:S01]  /*1840*/  FFMA R25, R25, UR6, -R20.reuse ;  /* 0x0000000619197c23 */ /* 0x100fe20008000814 */
[--C-:B------:R-:W-:Y:S01]  /*1850*/  FFMA R0, R28, UR6, -R20.reuse ;  /* 0x000000061c007c23 */ /* 0x100fe20008000814 */
[----:B------:R-:W-:Y:S01]  /*1860*/  FSETP.GEU.AND P5, PT, R24, -126, PT ;  /* 0xc2fc00001800780b */ /* 0x000fe20003fae000 */
[--C-:B------:R-:W-:Y:S01]  /*1870*/  FFMA R36, R36, UR6, -R20.reuse ;  /* 0x0000000624247c23 */ /* 0x100fe20008000814 */
[----:B------:R-:W-:Y:S01]  /*1880*/  FMNMX R5, R31, R6, !PT ;  /* 0x000000061f057209 */ /* 0x000fe20007800000 */
        /* <DEDUP_REMOVED lines=10> */
[----:B------:R-:W-:Y:S01]  /*1930*/  @!P5 FMUL R24, R24, 0.5 ;  /* 0x3f0000001818d820 */ /* 0x000fe20000400000 */
[----:B------:R-:W-:Y:S01]  /*1940*/  FMNMX R6, R38, R5, !PT ;  /* 0x0000000526067209 */ /* 0x000fe20007800000 */
[--C-:B------:R-:W-:Y:S01]  /*1950*/  FFMA R44, R44, UR6, -R20.reuse ;  /* 0x000000062c2c7c23 */ /* 0x100fe20008000814 */
[----:B------:R-:W-:Y:S01]  /*1960*/  FSETP.GEU.AND P6, PT, R28, -126, PT ;  /* 0xc2fc00001c00780b */ /* 0x000fe20003fce000 */
[----:B------:R-:W-:Y:S01]  /*1970*/  @!P4 FMUL R7, R7, 0.5 ;  /* 0x3f0000000707c820 */ /* 0x000fe20000400000 */
[----:B------:R-:W-:Y:S01]  /*1980*/  FMNMX R5, R39, R6, !PT ;  /* 0x0000000627057209 */ /* 0x000fe20007800000 */
[----:B------:R-:W1:Y:S01]  /*1990*/  MUFU.EX2 R24, R24 ;  /* 0x0000001800187308 */ /* 0x000e620000000800 */
[----:B------:R-:W-:Y:S01]  /*19a0*/  FSETP.GEU.AND P1, PT, R9, -126, PT ;  /* 0xc2fc00000900780b */ /* 0x000fe20003f2e000 */
[----:B------:R-:W-:Y:S01]  /*19b0*/  @!P3 FMUL R25, R25, 0.5 ;  /* 0x3f0000001919b820 */ /* 0x000fe20000400000 */
[----:B------:R-:W-:Y:S01]  /*19c0*/  FMNMX R6, R42, R5, !PT ;  /* 0x000000052a067209 */ /* 0x000fe20007800000 */
[--C-:B------:R-:W-:Y:S01]  /*19d0*/  FFMA R15, R45, UR6, -R20.reuse ;  /* 0x000000062d0f7c23 */ /* 0x100fe20008000814 */
[--C-:B------:R-:W-:Y:S01]  /*19e0*/  FFMA R21, R49, UR6, -R20.reuse ;  /* 0x0000000631157c23 */ /* 0x100fe20008000814 */
[----:B------:R-:W-:Y:S01]  /*19f0*/  @!P2 FMUL R0, R0, 0.5 ;  /* 0x3f0000000000a820 */ /* 0x000fe20000400000 */
[----:B------:R-:W-:Y:S01]  /*1a00*/  FMNMX R5, R43, R6, !PT ;  /* 0x000000062b057209 */ /* 0x000fe20007800000 */
[----:B------:R2:W3:Y:S01]  /*1a10*/  MUFU.EX2 R3, R25 ;  /* 0x0000001900037308 */ /* 0x0004e20000000800 */
[--C-:B------:R-:W-:Y:S01]  /*1a20*/  FFMA R52, R52, UR6, -R20.reuse ;  /* 0x0000000634347c23 */ /* 0x100fe20008000814 */
[----:B------:R-:W-:Y:S01]  /*1a30*/  @!P6 FMUL R28, R28, 0.5 ;  /* 0x3f0000001c1ce820 */ /* 0x000fe20000400000 */
[----:B------:R-:W-:Y:S01]  /*1a40*/  FMNMX R8, R46, R5, !PT ;  /* 0x000000052e087209 */ /* 0x000fe20007800000 */
[--C-:B------:R-:W-:Y:S01]  /*1a50*/  FFMA R33, R60, UR6, -R20.reuse ;  /* 0x000000063c217c23 */ /* 0x100fe20008000814 */
[--C-:B------:R-:W-:Y:S01]  /*1a60*/  FFMA R29, R56, UR6, -R20.reuse ;  /* 0x00000006381d7c23 */ /* 0x100fe20008000814 */
[----:B------:R-:W-:Y:S01]  /*1a70*/  @!P1 FMUL R9, R9, 0.5 ;  /* 0x3f00000009099820 */ /* 0x000fe20000400000 */
[----:B------:R-:W-:Y:S01]  /*1a80*/  FMNMX R5, R47, R8, !PT ;  /* 0x000000082f057209 */ /* 0x000fe20007800000 */
[----:B------:R-:W4:Y:S01]  /*1a90*/  MUFU.EX2 R7, R7 ;  /* 0x0000000700077308 */ /* 0x000f220000000800 */
[----:B-1----:R-:W-:Y:S01]  /*1aa0*/  @!P5 FMUL R24, R24, R24 ;  /* 0x000000181818d220 */ /* 0x002fe20000400000 */
[----:B------:R-:W-:Y:S01]  /*1ab0*/  FSETP.GEU.AND P5, PT, R36, -126, PT ;  /* 0xc2fc00002400780b */ /* 0x000fe20003fae000 */
[--C-:B--2---:R-:W-:Y:S01]  /*1ac0*/  FFMA R25, R53, UR6, -R20.reuse ;  /* 0x0000000635197c23 */ /* 0x104fe20008000814 */
[----:B------:R-:W-:Y:S01]  /*1ad0*/  FMNMX R8, R50, R5, !PT ;  /* 0x0000000532087209 */ /* 0x000fe20007800000 */
[--C-:B------:R-:W-:Y:S01]  /*1ae0*/  FFMA R40, R57, UR6, -R20.reuse ;  /* 0x0000000639287c23 */ /* 0x100fe20008000814 */
[--C-:B------:R-:W-:Y:S01]  /*1af0*/  FFMA R61, R61, UR6, -R20.reuse ;  /* 0x000000063d3d7c23 */ /* 0x100fe20008000814 */
[--C-:B------:R-:W-:Y:S01]  /*1b00*/  FFMA R37, R64, UR6, -R20.reuse ;  /* 0x0000000640257c23 */ /* 0x100fe20008000814 */
[----:B------:R-:W1:Y:S01]  /*1b10*/  MUFU.EX2 R0, R0 ;  /* 0x0000000000007308 */ /* 0x000e620000000800 */
[----:B------:R-:W-:Y:S01]  /*1b20*/  FMNMX R5, R51, R8, !PT ;  /* 0x0000000833057209 */ /* 0x000fe20007800000 */
[----:B---3--:R-:W-:Y:S01]  /*1b30*/  @!P3 FMUL R3, R3, R3 ;  /* 0x000000030303b220 */ /* 0x008fe20000400000 */
[----:B------:R-:W-:Y:S01]  /*1b40*/  FSETP.GEU.AND P3, PT, R11, -126, PT ;  /* 0xc2fc00000b00780b */ /* 0x000fe20003f6e000 */
[--C-:B------:R-:W-:Y:S01]  /*1b50*/  FFMA R72, R72, UR6, -R20.reuse ;  /* 0x0000000648487c23 */ /* 0x100fe20008000814 */
[----:B------:R-:W-:Y:S01]  /*1b60*/  FMNMX R8, R54, R5, !PT ;  /* 0x0000000536087209 */ /* 0x000fe20007800000 */
[--C-:B------:R-:W-:Y:S01]  /*1b70*/  FFMA R68, R68, UR6, -R20.reuse ;  /* 0x0000000644447c23 */ /* 0x100fe20008000814 */
[----:B------:R-:W-:Y:S01]  /*1b80*/  @!P5 FMUL R36, R36, 0.5 ;  /* 0x3f0000002424d820 */ /* 0x000fe20000400000 */
[----:B------:R-:W2:Y:S01]  /*1b90*/  MUFU.EX2 R28, R28 ;  /* 0x0000001c001c7308 */ /* 0x000ea20000000800 */
[----:B----4-:R-:W-:Y:S01]  /*1ba0*/  @!P4 FMUL R7, R7, R7 ;  /* 0x000000070707c220 */ /* 0x010fe20000400000 */
[----:B------:R-:W-:Y:S01]  /*1bb0*/  FSETP.GEU.AND P4, PT, R13, -126, PT ;  /* 0xc2fc00000d00780b */ /* 0x000fe20003f8e000 */
[--C-:B------:R-:W-:Y:S01]  /*1bc0*/  FFMA R69, R69, UR6, -R20.reuse ;  /* 0x0000000645457c23 */ /* 0x100fe20008000814 */
[----:B------:R-:W-:Y:S01]  /*1bd0*/  FMNMX R5, R55, R8, !PT ;  /* 0x0000000837057209 */ /* 0x000fe20007800000 */
[--C-:B------:R-:W-:Y:S01]  /*1be0*/  FFMA R73, R73, UR6, -R20.reuse ;  /* 0x0000000649497c23 */ /* 0x100fe20008000814 */
[--C-:B------:R-:W-:Y:S01]  /*1bf0*/  FFMA R76, R76, UR6, -R20.reuse ;  /* 0x000000064c4c7c23 */ /* 0x100fe20008000814 */
[--C-:B------:R-:W-:Y:S01]  /*1c00*/  FFMA R77, R77, UR6, -R20.reuse ;  /* 0x000000064d4d7c23 */ /* 0x100fe20008000814 */
[----:B------:R3:W4:Y:S01]  /*1c10*/  MUFU.EX2 R6, R36 ;  /* 0x0000002400067308 */ /* 0x0007220000000800 */
[----:B-1----:R-:W-:Y:S01]  /*1c20*/  @!P2 FMUL R0, R0, R0 ;  /* 0x000000000000a220 */ /* 0x002fe20000400000 */
[----:B------:R-:W-:Y:S01]  /*1c30*/  FSETP.GEU.AND P2, PT, R32, -126, PT ;  /* 0xc2fc00002000780b */ /* 0x000fe20003f4e000 */
[----:B------:R-:W-:Y:S01]  /*1c40*/  @!P3 FMUL R11, R11, 0.5 ;  /* 0x3f0000000b0bb820 */ /* 0x000fe20000400000 */
[----:B------:R-:W-:Y:S01]  /*1c50*/  FMNMX R8, R58, R5, !PT ;  /* 0x000000053a087209 */ /* 0x000fe20007800000 */
[--C-:B------:R-:W-:Y:S01]  /*1c60*/  FFMA R81, R81, UR6, -R20.reuse ;  /* 0x0000000651517c23 */ /* 0x100fe20008000814 */
[--C-:B------:R-:W-:Y:S01]  /*1c70*/  FFMA R80, R80, UR6, -R20.reuse ;  /* 0x0000000650507c23 */ /* 0x100fe20008000814 */
[----:B------:R-:W-:Y:S01]  /*1c80*/  @!P4 FMUL R13, R13, 0.5 ;  /* 0x3f0000000d0dc820 */ /* 0x000fe20000400000 */
[----:B------:R-:W1:Y:S01]  /*1c90*/  MUFU.EX2 R9, R9 ;  /* 0x0000000900097308 */ /* 0x000e620000000800 */
[--C-:B---3--:R-:W-:Y:S01]  /*1ca0*/  FFMA R36, R48, UR6, -R20.reuse ;  /* 0x0000000630247c23 */ /* 0x108fe20008000814 */
[----:B------:R-:W-:Y:S01]  /*1cb0*/  FMNMX R5, R59, R8, !PT ;  /* 0x000000083b057209 */ /* 0x000fe20007800000 */
[----:B--2---:R-:W-:Y:S01]  /*1cc0*/  @!P6 FMUL R28, R28, R28 ;  /* 0x0000001c1c1ce220 */ /* 0x004fe20000400000 */
[----:B------:R-:W-:Y:S01]  /*1cd0*/  FSETP.GEU.AND P6, PT, R44, -126, PT ;  /* 0xc2fc00002c00780b */ /* 0x000fe20003fce000 */
[----:B------:R-:W-:Y:S01]  /*1ce0*/  FFMA R84, R84, UR6, -R20 ;  /* 0x0000000654547c23 */ /* 0x000fe20008000814 */
[----:B------:R-:W-:Y:S01]  /*1cf0*/  FMNMX R10, R62, R5, !PT ;  /* 0x000000053e0a7209 */ /* 0x000fe20007800000 */
[----:B------:R-:W-:Y:S01]  /*1d00*/  @!P2 FMUL R32, R32, 0.5 ;  /* 0x3f0000002020a820 */ /* 0x000fe20000400000 */
[----:B------:R-:W2:Y:S01]  /*1d10*/  MUFU.EX2 R11, R11 ;  /* 0x0000000b000b7308 */ /* 0x000ea20000000800 */
[----:B----4-:R-:W-:Y:S01]  /*1d20*/  @!P5 FMUL R6, R6, R6 ;  /* 0x000000060606d220 */ /* 0x010fe20000400000 */
[----:B------:R-:W-:-:S02]  /*1d30*/  FSETP.GEU.AND P5, PT, R36, -126, PT ;  /* 0xc2fc00002400780b */ /* 0x000fc40003fae000 */
[----:B------:R-:W-:-:S04]  /*1d40*/  FMNMX R5, R63, R10, !PT ;  /* 0x0000000a3f057209 */ /* 0x000fc80007800000 */
[----:B------:R-:W3:Y:S01]  /*1d50*/  MUFU.EX2 R13, R13 ;  /* 0x0000000d000d7308 */ /* 0x000ee20000000800 */
[----:B-1----:R-:W-:Y:S01]  /*1d60*/  @!P1 FMUL R9, R9, R9 ;  /* 0x0000000909099220 */ /* 0x002fe20000400000 */
[----:B------:R-:W-:Y:S01]  /*1d70*/  FSETP.GEU.AND P1, PT, R15, -126, PT ;  /* 0xc2fc00000f00780b */ /* 0x000fe20003f2e000 */
[----:B------:R-:W-:Y:S01]  /*1d80*/  @!P6 FMUL R44, R44, 0.5 ;  /* 0x3f0000002c2ce820 */ /* 0x000fe20000400000 */
[----:B------:R-:W-:-:S03]  /*1d90*/  FMNMX R10, R66, R5, !PT ;  /* 0x00000005420a7209 */ /* 0x000fc60007800000 */
[----:B------:R-:W-:Y:S01]  /*1da0*/  @!P5 FMUL R36, R36, 0.5 ;  /* 0x3f0000002424d820 */ /* 0x000fe20000400000 */
[----:B------:R-:W1:Y:S01]  /*1db0*/  MUFU.EX2 R32, R32 ;  /* 0x0000002000207308 */ /* 0x000e620000000800 */
[----:B------:R-:W-:Y:S01]  /*1dc0*/  FMNMX R5, R67, R10, !PT ;  /* 0x0000000a43057209 */ /* 0x000fe20007800000 */
[----:B--2---:R-:W-:Y:S01]  /*1dd0*/  @!P3 FMUL R11, R11, R11 ;  /* 0x0000000b0b0bb220 */ /* 0x004fe20000400000 */
[----:B------:R-:W-:Y:S02]  /*1de0*/  FSETP.GEU.AND P3, PT, R21, -126, PT ;  /* 0xc2fc00001500780b */ /* 0x000fe40003f6e000 */
[----:B------:R-:W-:Y:S02]  /*1df0*/  FMNMX R10, R70, R5, !PT ;  /* 0x00000005460a7209 */ /* 0x000fe40007800000 */
[----:B------:R-:W-:Y:S01]  /*1e00*/  @!P1 FMUL R15, R15, 0.5 ;  /* 0x3f0000000f0f9820 */ /* 0x000fe20000400000 */
[----:B------:R-:W2:Y:S01]  /*1e10*/  MUFU.EX2 R36, R36 ;  /* 0x0000002400247308 */ /* 0x000ea20000000800 */
[----:B------:R-:W-:Y:S01]  /*1e20*/  FMNMX R5, R71, R10, !PT ;  /* 0x0000000a47057209 */ /* 0x000fe20007800000 */
[----:B---3--:R-:W-:Y:S01]  /*1e30*/  @!P4 FMUL R13, R13, R13 ;  /* 0x0000000d0d0dc220 */ /* 0x008fe20000400000 */
[----:B------:R-:W-:-:S02]  /*1e40*/  FSETP.GEU.AND P4, PT, R25, -126, PT ;  /* 0xc2fc00001900780b */ /* 0x000fc40003f8e000 */
[----:B------:R-:W-:-:S03]  /*1e50*/  FMNMX R10, R74, R5, !PT ;  /* 0x000000054a0a7209 */ /* 0x000fc60007800000 */
[----:B------:R3:W4:Y:S01]  /*1e60*/  MUFU.EX2 R8, R44 ;  /* 0x0000002c00087308 */ /* 0x0007220000000800 */
[----:B-1----:R-:W-:Y:S01]  /*1e70*/  @!P2 FMUL R32, R32, R32 ;  /* 0x000000202020a220 */ /* 0x002fe20000400000 */
[----:B------:R-:W-:Y:S01]  /*1e80*/  FSETP.GEU.AND P2, PT, R52, -126, PT ;  /* 0xc2fc00003400780b */ /* 0x000fe20003f4e000 */
[----:B------:R-:W-:Y:S01]  /*1e90*/  @!P3 FMUL R21, R21, 0.5 ;  /* 0x3f0000001515b820 */ /* 0x000fe20000400000 */
[----:B------:R-:W-:-:S04]  /*1ea0*/  FMNMX R5, R75, R10, !PT ;  /* 0x0000000a4b057209 */ /* 0x000fc80007800000 */
[----:B------:R-:W1:Y:S01]  /*1eb0*/  MUFU.EX2 R15, R15 ;  /* 0x0000000f000f7308 */ /* 0x000e620000000800 */
[----:B--2---:R-:W-:Y:S01]  /*1ec0*/  @!P5 FMUL R36, R36, R36 ;  /* 0x000000242424d220 */ /* 0x004fe20000400000 */
[----:B------:R-:W-:Y:S01]  /*1ed0*/  FSETP.GEU.AND P5, PT, R33, -126, PT ;  /* 0xc2fc00002100780b */ /* 0x000fe20003fae000 */
[----:B------:R-:W-:Y:S01]  /*1ee0*/  @!P4 FMUL R25, R25, 0.5 ;  /* 0x3f0000001919c820 */ /* 0x000fe20000400000 */
[----:B------:R-:W-:Y:S01]  /*1ef0*/  FMNMX R12, R78, R5, !PT ;  /* 0x000000054e0c7209 */ /* 0x000fe20007800000 */
[--C-:B---3--:R-:W-:Y:S01]  /*1f00*/  FFMA R44, R65, UR6, -R20.reuse ;  /* 0x00000006412c7c23 */ /* 0x108fe20008000814 */
[----:B------:R-:W-:Y:S01]  /*1f10*/  FFMA R20, R85, UR6, -R20 ;  /* 0x0000000655147c23 */ /* 0x000fe20008000814 */
[----:B------:R-:W-:Y:S01]  /*1f20*/  @!P2 FMUL R52, R52, 0.5 ;  /* 0x3f0000003434a820 */ /* 0x000fe20000400000 */
[----:B------:R-:W-:Y:S01]  /*1f30*/  FMNMX R5, R79, R12, !PT ;  /* 0x0000000c4f057209 */ /* 0x000fe20007800000 */
[----:B----4-:R-:W-:Y:S01]  /*1f40*/  @!P6 FMUL R8, R8, R8 ;  /* 0x000000080808e220 */ /* 0x010fe20000400000 */
[----:B------:R-:W-:Y:S01]  /*1f50*/  FSETP.GEU.AND P6, PT, R29, -126, PT ;  /* 0xc2fc00001d00780b */ /* 0x000fe20003fce000 */
[----:B------:R-:W2:Y:S01]  /*1f60*/  MUFU.EX2 R21, R21 ;  /* 0x0000001500157308 */ /* 0x000ea20000000800 */
[----:B------:R-:W-:-:S03]  /*1f70*/  FMNMX R12, R82, R5, !PT ;  /* 0x00000005520c7209 */ /* 0x000fc60007800000 */
[----:B------:R-:W-:Y:S01]  /*1f80*/  @!P5 FMUL R33, R33, 0.5 ;  /* 0x3f0000002121d820 */ /* 0x000fe20000400000 */
[----:B------:R-:W-:Y:S01]  /*1f90*/  FMNMX R5, R83, R12, !PT ;  /* 0x0000000c53057209 */ /* 0x000fe20007800000 */
[----:B-1----:R-:W-:Y:S01]  /*1fa0*/  @!P1 FMUL R15, R15, R15 ;  /* 0x0000000f0f0f9220 */ /* 0x002fe20000400000 */
[----:B------:R-:W-:Y:S01]  /*1fb0*/  FSETP.GEU.AND P1, PT, R40, -126, PT ;  /* 0xc2fc00002800780b */ /* 0x000fe20003f2e000 */
[----:B------:R-:W1:Y:S01]  /*1fc0*/  MUFU.EX2 R10, R52 ;  /* 0x00000034000a7308 */ /* 0x000e620000000800 */
[----:B------:R-:W-:-:S03]  /*1fd0*/  FMNMX R12, R86, R5, !PT ;  /* 0x00000005560c7209 */ /* 0x000fc60007800000 */
[----:B------:R-:W-:Y:S01]  /*1fe0*/  @!P6 FMUL R29, R29, 0.5 ;  /* 0x3f0000001d1de820 */ /* 0x000fe20000400000 */
[----:B------:R-:W-:-:S03]  /*1ff0*/  FMNMX R5, R87, R12, !PT ;  /* 0x0000000c57057209 */ /* 0x000fc60007800000 */
[----:B------:R-:W3:Y:S01]  /*2000*/  MUFU.EX2 R25, R25 ;  /* 0x0000001900197308 */ /* 0x000ee20000000800 */
[----:B--2---:R-:W-:Y:S01]  /*2010*/  @!P3 FMUL R21, R21, R21 ;  /* 0x000000151515b220 */ /* 0x004fe20000400000 */
[----:B------:R-:W2:Y:S01]  /*2020*/  SHFL.BFLY PT, R14, R5, 0x1, 0x1f ;  /* 0x0c201f00050e7f89 */ /* 0x000ea200000e0000 */
[----:B------:R-:W-:Y:S01]  /*2030*/  FSETP.GEU.AND P3, PT, R61, -126, PT ;  /* 0xc2fc00003d00780b */ /* 0x000fe20003f6e000 */
[----:B------:R-:W-:-:S04]  /*2040*/  @!P1 FMUL R40, R40, 0.5 ;  /* 0x3f00000028289820 */ /* 0x000fc80000400000 */
[----:B------:R-:W4:Y:S01]  /*2050*/  MUFU.EX2 R33, R33 ;  /* 0x0000002100217308 */ /* 0x000f220000000800 */
[----:B-1----:R-:W-:Y:S01]  /*2060*/  @!P2 FMUL R10, R10, R10 ;  /* 0x0000000a0a0aa220 */ /* 0x002fe20000400000 */
[----:B------:R-:W-:-:S06]  /*2070*/  FSETP.GEU.AND P2, PT, R37, -126, PT ;  /* 0xc2fc00002500780b */ /* 0x000fcc0003f4e000 */
[----:B------:R-:W1:Y:S01]  /*2080*/  MUFU.EX2 R29, R29 ;  /* 0x0000001d001d7308 */ /* 0x000e620000000800 */
[----:B---3--:R-:W-:Y:S01]  /*2090*/  @!P4 FMUL R25, R25, R25 ;  /* 0x000000191919c220 */ /* 0x008fe20000400000 */
[----:B------:R-:W-:Y:S01]  /*20a0*/  FSETP.GEU.AND P4, PT, R44, -126, PT ;  /* 0xc2fc00002c00780b */ /* 0x000fe20003f8e000 */
[----:B------:R-:W-:-:S04]  /*20b0*/  @!P3 FMUL R61, R61, 0.5 ;  /* 0x3f0000003d3db820 */ /* 0x000fc80000400000 */
[----:B------:R-:W-:Y:S01]  /*20c0*/  @!P2 FMUL R37, R37, 0.5 ;  /* 0x3f0000002525a820 */ /* 0x000fe20000400000 */
[----:B------:R-:W3:Y:S01]  /*20d0*/  MUFU.EX2 R40, R40 ;  /* 0x0000002800287308 */ /* 0x000ee20000000800 */
[----:B----4-:R-:W-:Y:S01]  /*20e0*/  @!P5 FMUL R33, R33, R33 ;  /* 0x000000212121d220 */ /* 0x010fe20000400000 */
[----:B------:R-:W-:Y:S02]  /*20f0*/  FSETP.GEU.AND P5, PT, R72, -126, PT ;  /* 0xc2fc00004800780b */ /* 0x000fe40003fae000 */
[----:B--2---:R-:W-:-:S03]  /*2100*/  FMNMX R5, R5, R14, !PT ;  /* 0x0000000e05057209 */ /* 0x004fc60007800000 */
[----:B------:R-:W-:Y:S01]  /*2110*/  @!P4 FMUL R44, R44, 0.5 ;  /* 0x3f0000002c2cc820 */ /* 0x000fe20000400000 */
[----:B------:R-:W2:Y:S01]  /*2120*/  MUFU.EX2 R12, R61 ;  /* 0x0000003d000c7308 */ /* 0x000ea20000000800 */
[----:B-1----:R-:W-:Y:S01]  /*2130*/  @!P6 FMUL R29, R29, R29 ;  /* 0x0000001d1d1de220 */ /* 0x002fe20000400000 */
[----:B------:R-:W-:Y:S01]  /*2140*/  FSETP.GEU.AND P6, PT, R68, -126, PT ;  /* 0xc2fc00004400780b */ /* 0x000fe20003fce000 */
[----:B------:R-:W1:Y:S04]  /*2150*/  SHFL.BFLY PT, R14, R5, 0x2, 0x1f ;  /* 0x0c401f00050e7f89 */ /* 0x000e6800000e0000 */
[----:B------:R-:W-:Y:S01]  /*2160*/  @!P5 FMUL R72, R72, 0.5 ;  /* 0x3f0000004848d820 */ /* 0x000fe20000400000 */
[----:B------:R-:W4:Y:S01]  /*2170*/  MUFU.EX2 R37, R37 ;  /* 0x0000002500257308 */ /* 0x000f220000000800 */
[----:B---3--:R-:W-:Y:S01]  /*2180*/  @!P1 FMUL R40, R40, R40 ;  /* 0x0000002828289220 */ /* 0x008fe20000400000 */
[----:B------:R-:W-:-:S05]  /*2190*/  FSETP.GEU.AND P1, PT, R69, -126, PT ;  /* 0xc2fc00004500780b */ /* 0x000fca0003f2e000 */
[----:B------:R-:W-:Y:S01]  /*21a0*/  @!P6 FMUL R68, R68, 0.5 ;  /* 0x3f0000004444e820 */ /* 0x000fe20000400000 */
[----:B------:R-:W3:Y:S01]  /*21b0*/  MUFU.EX2 R44, R44 ;  /* 0x0000002c002c7308 */ /* 0x000ee20000000800 */
[----:B--2---:R-:W-:Y:S01]  /*21c0*/  @!P3 FMUL R12, R12, R12 ;  /* 0x0000000c0c0cb220 */ /* 0x004fe20000400000 */
[----:B------:R-:W-:-:S05]  /*21d0*/  FSETP.GEU.AND P3, PT, R73, -126, PT ;  /* 0xc2fc00004900780b */ /* 0x000fca0003f6e000 */
[----:B------:R-:W-:Y:S01]  /*21e0*/  @!P1 FMUL R69, R69, 0.5 ;  /* 0x3f00000045459820 */ /* 0x000fe20000400000 */
[----:B------:R-:W2:Y:S01]  /*21f0*/  MUFU.EX2 R45, R72 ;  /* 0x00000048002d7308 */ /* 0x000ea20000000800 */
[----:B----4-:R-:W-:Y:S01]  /*2200*/  @!P2 FMUL R37, R37, R37 ;  /* 0x000000252525a220 */ /* 0x010fe20000400000 */
[----:B------:R-:W-:Y:S02]  /*2210*/  FSETP.GEU.AND P2, PT, R76, -126, PT ;  /* 0xc2fc00004c00780b */ /* 0x000fe40003f4e000 */
[----:B-1----:R-:W-:-:S03]  /*2220*/  FMNMX R5, R5, R14, !PT ;  /* 0x0000000e05057209 */ /* 0x002fc60007800000 */
[----:B------:R-:W-:Y:S01]  /*2230*/  @!P3 FMUL R73, R73, 0.5 ;  /* 0x3f0000004949b820 */ /* 0x000fe20000400000 */
[----:B------:R-:W1:Y:S01]  /*2240*/  MUFU.EX2 R41, R68 ;  /* 0x0000004400297308 */ /* 0x000e620000000800 */
        /* <DEDUP_REMOVED lines=8> */
[----:B-1----:R-:W-:Y:S01]  /*22d0*/  @!P6 FMUL R41, R41, R41 ;  /* 0x000000292929e220 */ /* 0x002fe20000400000 */
[----:B------:R-:W-:-:S05]  /*22e0*/  FSETP.GEU.AND P6, PT, R80, -126, PT ;  /* 0xc2fc00005000780b */ /* 0x000fca0003fce000 */
[----:B------:R-:W-:Y:S01]  /*22f0*/  @!P5 FMUL R81, R81, 0.5 ;  /* 0x3f0000005151d820 */ /* 0x000fe20000400000 */
[----:B------:R-:W1:Y:S01]  /*2300*/  MUFU.EX2 R49, R76 ;  /* 0x0000004c00317308 */ /* 0x000e620000000800 */
[----:B---3--:R-:W-:Y:S01]  /*2310*/  @!P1 FMUL R48, R48, R48 ;  /* 0x0000003030309220 */ /* 0x008fe20000400000 */
[----:B------:R-:W-:-:S04]  /*2320*/  FSETP.NEU.AND P1, PT, R5, -INF , PT ;  /* 0xff8000000500780b */ /* 0x000fc80003f2d000 */
[----:B------:R-:W-:Y:S01]  /*2330*/  FSEL R14, R5, RZ, P1 ;  /* 0x000000ff050e7208 */ /* 0x000fe20000800000 */
[----:B------:R-:W-:Y:S01]  /*2340*/  @!P6 FMUL R80, R80, 0.5 ;  /* 0x3f0000005050e820 */ /* 0x000fe20000400000 */
[----:B------:R-:W3:Y:S01]  /*2350*/  MUFU.EX2 R56, R77 ;  /* 0x0000004d00387308 */ /* 0x000ee20000000800 */
[----:B--2---:R-:W-:Y:S01]  /*2360*/  @!P3 FMUL R52, R52, R52 ;  /* 0x000000343434b220 */ /* 0x004fe20000400000 */
[----:B------:R-:W-:Y:S01]  /*2370*/  FSETP.GEU.AND P3, PT, R20, -126, PT ;  /* 0xc2fc00001400780b */ /* 0x000fe20003f6e000 */
[----:B------:R-:W-:Y:S01]  /*2380*/  FMUL R14, R14, UR6 ;  /* 0x000000060e0e7c20 */ /* 0x000fe20008400000 */
[----:B------:R-:W-:-:S03]  /*2390*/  FSETP.GEU.AND P1, PT, R84, -126, PT ;  /* 0xc2fc00005400780b */ /* 0x000fc60003f2e000 */
[--C-:B------:R-:W-:Y:S01]  /*23a0*/  FFMA R26, R26, UR6, -R14.reuse ;  /* 0x000000061a1a7c23 */ /* 0x100fe2000800080e */
[----:B------:R-:W2:Y:S01]  /*23b0*/  MUFU.EX2 R60, R81 ;  /* 0x00000051003c7308 */ /* 0x000ea20000000800 */
[--C-:B------:R-:W-:Y:S01]  /*23c0*/  FFMA R57, R27, UR6, -R14.reuse ;  /* 0x000000061b397c23 */ /* 0x100fe2000800080e */
[--C-:B------:R-:W-:Y:S01]  /*23d0*/  FFMA R61, R31, UR6, -R14.reuse ;  /* 0x000000061f3d7c23 */ /* 0x100fe2000800080e */
[----:B-1----:R-:W-:Y:S01]  /*23e0*/  @!P2 FMUL R49, R49, R49 ;  /* 0x000000313131a220 */ /* 0x002fe20000400000 */
[----:B------:R-:W-:Y:S01]  /*23f0*/  FSETP.GEU.AND P2, PT, R26, -126, PT ;  /* 0xc2fc00001a00780b */ /* 0x000fe20003f4e000 */
[--C-:B------:R-:W-:Y:S01]  /*2400*/  FFMA R30, R30, UR6, -R14.reuse ;  /* 0x000000061e1e7c23 */ /* 0x100fe2000800080e */
[--C-:B------:R-:W-:Y:S01]  /*2410*/  FFMA R38, R38, UR6, -R14.reuse ;  /* 0x0000000626267c23 */ /* 0x100fe2000800080e */
[----:B------:R-:W-:Y:S01]  /*2420*/  @!P3 FMUL R20, R20, 0.5 ;  /* 0x3f0000001414b820 */ /* 0x000fe20000400000 */
[----:B------:R-:W1:Y:S01]  /*2430*/  MUFU.EX2 R53, R80 ;  /* 0x0000005000357308 */ /* 0x000e620000000800 */
[----:B---3--:R-:W-:Y:S01]  /*2440*/  @!P4 FMUL R56, R56, R56 ;  /* 0x000000383838c220 */ /* 0x008fe20000400000 */
[----:B------:R-:W-:Y:S01]  /*2450*/  FSETP.GEU.AND P4, PT, R57, -126, PT ;  /* 0xc2fc00003900780b */ /* 0x000fe20003f8e000 */
[----:B------:R-:W-:Y:S01]  /*2460*/  @!P1 FMUL R84, R84, 0.5 ;  /* 0x3f00000054549820 */ /* 0x000fe20000400000 */
[--C-:B------:R-:W-:Y:S01]  /*2470*/  FFMA R34, R34, UR6, -R14.reuse ;  /* 0x0000000622227c23 */ /* 0x100fe2000800080e */
[--C-:B------:R-:W-:Y:S01]  /*2480*/  FFMA R50, R50, UR6, -R14.reuse ;  /* 0x0000000632327c23 */ /* 0x100fe2000800080e */
[--C-:B------:R-:W-:Y:S01]  /*2490*/  FFMA R42, R42, UR6, -R14.reuse ;  /* 0x000000062a2a7c23 */ /* 0x100fe2000800080e */
[--C-:B------:R-:W-:Y:S01]  /*24a0*/  FFMA R46, R46, UR6, -R14.reuse ;  /* 0x000000062e2e7c23 */ /* 0x100fe2000800080e */
[----:B------:R3:W4:Y:S01]  /*24b0*/  MUFU.EX2 R64, R20 ;  /* 0x0000001400407308 */ /* 0x0007220000000800 */
[----:B--2---:R-:W-:Y:S01]  /*24c0*/  @!P5 FMUL R60, R60, R60 ;  /* 0x0000003c3c3cd220 */ /* 0x004fe20000400000 */
[----:B------:R-:W-:Y:S01]  /*24d0*/  FSETP.GEU.AND P5, PT, R61, -126, PT ;  /* 0xc2fc00003d00780b */ /* 0x000fe20003fae000 */
[----:B------:R-:W-:Y:S01]  /*24e0*/  @!P2 FMUL R26, R26, 0.5 ;  /* 0x3f0000001a1aa820 */ /* 0x000fe20000400000 */
[--C-:B------:R-:W-:Y:S01]  /*24f0*/  FFMA R63, R63, UR6, -R14.reuse ;  /* 0x000000063f3f7c23 */ /* 0x100fe2000800080e */
[--C-:B------:R-:W-:Y:S01]  /*2500*/  FFMA R67, R67, UR6, -R14.reuse ;  /* 0x0000000643437c23 */ /* 0x100fe2000800080e */
[--C-:B------:R-:W-:Y:S01]  /*2510*/  FFMA R54, R54, UR6, -R14.reuse ;  /* 0x0000000636367c23 */ /* 0x100fe2000800080e */
[----:B------:R-:W-:Y:S01]  /*2520*/  @!P4 FMUL R57, R57, 0.5 ;  /* 0x3f0000003939c820 */ /* 0x000fe20000400000 */
[----:B------:R2:W5:Y:S01]  /*2530*/  MUFU.EX2 R31, R26 ;  /* 0x0000001a001f7308 */ /* 0x0005620000000800 */
[----:B-1----:R-:W-:Y:S01]  /*2540*/  @!P6 FMUL R53, R53, R53 ;  /* 0x000000353535e220 */ /* 0x002fe20000400000 */
[----:B------:R-:W-:Y:S01]  /*2550*/  FSETP.GEU.AND P6, PT, R30, -126, PT ;  /* 0xc2fc00001e00780b */ /* 0x000fe20003fce000 */
[--C-:B---3--:R-:W-:Y:S01]  /*2560*/  FFMA R20, R35, UR6, -R14.reuse ;  /* 0x0000000623147c23 */ /* 0x108fe2000800080e */
[--C-:B------:R-:W-:Y:S01]  /*2570*/  FFMA R75, R75, UR6, -R14.reuse ;  /* 0x000000064b4b7c23 */ /* 0x100fe2000800080e */
[--C-:B------:R-:W-:Y:S01]  /*2580*/  FFMA R59, R59, UR6, -R14.reuse ;  /* 0x000000063b3b7c23 */ /* 0x100fe2000800080e */
[--C-:B------:R-:W-:Y:S01]  /*2590*/  FFMA R83, R83, UR6, -R14.reuse ;  /* 0x0000000653537c23 */ /* 0x100fe2000800080e */
[----:B------:R-:W-:Y:S01]  /*25a0*/  @!P5 FMUL R61, R61, 0.5 ;  /* 0x3f0000003d3dd820 */ /* 0x000fe20000400000 */
[----:B------:R-:W1:Y:S01]  /*25b0*/  MUFU.EX2 R68, R57 ;  /* 0x0000003900447308 */ /* 0x000e620000000800 */
[--C-:B--2---:R-:W-:Y:S01]  /*25c0*/  FFMA R26, R39, UR6, -R14.reuse ;  /* 0x00000006271a7c23 */ /* 0x104fe2000800080e */
[----:B----4-:R-:W-:Y:S01]  /*25d0*/  @!P3 FMUL R64, R64, R64 ;  /* 0x000000404040b220 */ /* 0x010fe20000400000 */
[----:B------:R-:W-:Y:S01]  /*25e0*/  FSETP.GEU.AND P3, PT, R20, -126, PT ;  /* 0xc2fc00001400780b */ /* 0x000fe20003f6e000 */
[--C-:B------:R-:W-:Y:S01]  /*25f0*/  FFMA R71, R71, UR6, -R14.reuse ;  /* 0x0000000647477c23 */ /* 0x100fe2000800080e */
[--C-:B------:R-:W-:Y:S01]  /*2600*/  FFMA R78, R78, UR6, -R14.reuse ;  /* 0x000000064e4e7c23 */ /* 0x100fe2000800080e */
[--C-:B------:R-:W-:Y:S01]  /*2610*/  FFMA R79, R79, UR6, -R14.reuse ;  /* 0x000000064f4f7c23 */ /* 0x100fe2000800080e */
[----:B------:R-:W-:Y:S01]  /*2620*/  @!P6 FMUL R30, R30, 0.5 ;  /* 0x3f0000001e1ee820 */ /* 0x000fe20000400000 */
[----:B------:R2:W3:Y:S01]  /*2630*/  MUFU.EX2 R72, R61 ;  /* 0x0000003d00487308 */ /* 0x0004e20000000800 */
[----:B-----5:R-:W-:Y:S01]  /*2640*/  @!P2 FMUL R31, R31, R31 ;  /* 0x0000001f1f1fa220 */ /* 0x020fe20000400000 */
[----:B------:R-:W-:Y:S01]  /*2650*/  FSETP.GEU.AND P2, PT, R38, -126, PT ;  /* 0xc2fc00002600780b */ /* 0x000fe20003f4e000 */
[----:B------:R-:W-:Y:S01]  /*2660*/  FFMA R86, R86, UR6, -R14 ;  /* 0x0000000656567c23 */ /* 0x000fe2000800080e */
[----:B------:R-:W-:Y:S01]  /*2670*/  FADD R65, R36, R53 ;  /* 0x0000003524417221 */ /* 0x000fe20000000000 */
[C---:B------:R-:W-:Y:S01]  /*2680*/  FADD R69, R21.reuse, R60 ;  /* 0x0000003c15457221 */ /* 0x040fe20000000000 */
[----:B------:R-:W-:-:S02]  /*2690*/  F2FP.BF16.F32.PACK_AB R36, R21, R36 ;  /* 0x000000241524723e */ /* 0x000fc400000010ff */
[----:B------:R-:W4:Y:S01]  /*26a0*/  MUFU.EX2 R27, R84 ;  /* 0x00000054001b7308 */ /* 0x000f220000000800 */
[----:B-1----:R-:W-:Y:S01]  /*26b0*/  @!P4 FMUL R68, R68, R68 ;  /* 0x000000444444c220 */ /* 0x002fe20000400000 */
[----:B------:R-:W-:Y:S01]  /*26c0*/  FSETP.GEU.AND P4, PT, R26, -126, PT ;  /* 0xc2fc00001a00780b */ /* 0x000fe20003f8e000 */
[----:B------:R-:W-:Y:S01]  /*26d0*/  @!P3 FMUL R20, R20, 0.5 ;  /* 0x3f0000001414b820 */ /* 0x000fe20000400000 */
[----:B--2---:R-:W-:Y:S01]  /*26e0*/  FADD R61, R32, R45 ;  /* 0x0000002d203d7221 */ /* 0x004fe20000000000 */
[----:B------:R-:W-:Y:S02]  /*26f0*/  F2FP.BF16.F32.PACK_AB R32, R13, R32 ;  /* 0x000000200d20723e */ /* 0x000fe400000010ff */
[----:B------:R-:W-:Y:S01]  /*2700*/  @!P2 FMUL R38, R38, 0.5 ;  /* 0x3f0000002626a820 */ /* 0x000fe20000400000 */
[----:B------:R1:W2:Y:S01]  /*2710*/  MUFU.EX2 R35, R30 ;  /* 0x0000001e00237308 */ /* 0x0002a20000000800 */
[----:B---3--:R-:W-:-:S06]  /*2720*/  @!P5 FMUL R72, R72, R72 ;  /* 0x000000484848d220 */ /* 0x008fcc0000400000 */
[----:B------:R-:W-:Y:S01]  /*2730*/  @!P4 FMUL R26, R26, 0.5 ;  /* 0x3f0000001a1ac820 */ /* 0x000fe20000400000 */
[----:B------:R3:W5:Y:S01]  /*2740*/  MUFU.EX2 R76, R20 ;  /* 0x00000014004c7308 */ /* 0x0007620000000800 */
[----:B-1----:R-:W-:Y:S01]  /*2750*/  FFMA R30, R43, UR6, -R14 ;  /* 0x000000062b1e7c23 */ /* 0x002fe2000800080e */
[----:B----4-:R-:W-:Y:S01]  /*2760*/  @!P1 FMUL R27, R27, R27 ;  /* 0x0000001b1b1b9220 */ /* 0x010fe20000400000 */
[----:B------:R-:W-:-:S03]  /*2770*/  FSETP.GEU.AND P1, PT, R34, -126, PT ;  /* 0xc2fc00002200780b */ /* 0x000fc60003f2e000 */
[----:B------:R-:W-:Y:S02]  /*2780*/  FSETP.GEU.AND P5, PT, R30, -126, PT ;  /* 0xc2fc00001e00780b */ /* 0x000fe40003fae000 */
[----:B------:R-:W1:Y:S01]  /*2790*/  MUFU.EX2 R43, R38 ;  /* 0x00000026002b7308 */ /* 0x000e620000000800 */
[----:B---3--:R-:W-:Y:S01]  /*27a0*/  FFMA R20, R47, UR6, -R14 ;  /* 0x000000062f147c23 */ /* 0x008fe2000800080e */
[----:B--2---:R-:W-:Y:S01]  /*27b0*/  @!P6 FMUL R35, R35, R35 ;  /* 0x000000232323e220 */ /* 0x004fe20000400000 */
[----:B------:R-:W-:-:S05]  /*27c0*/  FSETP.GEU.AND P6, PT, R42, -126, PT ;  /* 0xc2fc00002a00780b */ /* 0x000fca0003fce000 */
[----:B------:R-:W-:Y:S01]  /*27d0*/  @!P1 FMUL R34, R34, 0.5 ;  /* 0x3f00000022229820 */ /* 0x000fe20000400000 */
[----:B------:R2:W3:Y:S01]  /*27e0*/  MUFU.EX2 R80, R26 ;  /* 0x0000001a00507308 */ /* 0x0004e20000000800 */
[----:B-----5:R-:W-:Y:S01]  /*27f0*/  @!P3 FMUL R76, R76, R76 ;  /* 0x0000004c4c4cb220 */ /* 0x020fe20000400000 */
[----:B------:R-:W-:Y:S01]  /*2800*/  @!P5 FMUL R30, R30, 0.5 ;  /* 0x3f0000001e1ed820 */ /* 0x000fe20000400000 */
[----:B------:R-:W-:-:S04]  /*2810*/  FSETP.GEU.AND P3, PT, R20, -126, PT ;  /* 0xc2fc00001400780b */ /* 0x000fc80003f6e000 */
[----:B------:R-:W-:Y:S01]  /*2820*/  @!P6 FMUL R42, R42, 0.5 ;  /* 0x3f0000002a2ae820 */ /* 0x000fe20000400000 */
[----:B------:R4:W5:Y:S01]  /*2830*/  MUFU.EX2 R84, R30 ;  /* 0x0000001e00547308 */ /* 0x0009620000000800 */
[----:B--2---:R-:W-:Y:S01]  /*2840*/  FFMA R26, R51, UR6, -R14 ;  /* 0x00000006331a7c23 */ /* 0x004fe2000800080e */
[----:B-1----:R-:W-:Y:S01]  /*2850*/  @!P2 FMUL R43, R43, R43 ;  /* 0x0000002b2b2ba220 */ /* 0x002fe20000400000 */
[----:B------:R-:W-:-:S05]  /*2860*/  FSETP.GEU.AND P2, PT, R50, -126, PT ;  /* 0xc2fc00003200780b */ /* 0x000fca0003f4e000 */
[----:B------:R1:W2:Y:S01]  /*2870*/  MUFU.EX2 R39, R34 ;  /* 0x0000002200277308 */ /* 0x0002a20000000800 */
[----:B----4-:R-:W-:Y:S01]  /*2880*/  FFMA R30, R55, UR6, -R14 ;  /* 0x00000006371e7c23 */ /* 0x010fe2000800080e */
[----:B---3--:R-:W-:Y:S01]  /*2890*/  @!P4 FMUL R80, R80, R80 ;  /* 0x000000505050c220 */ /* 0x008fe20000400000 */
[----:B------:R-:W-:Y:S01]  /*28a0*/  FSETP.GEU.AND P4, PT, R26, -126, PT ;  /* 0xc2fc00001a00780b */ /* 0x000fe20003f8e000 */
[----:B------:R-:W-:-:S04]  /*28b0*/  @!P3 FMUL R20, R20, 0.5 ;  /* 0x3f0000001414b820 */ /* 0x000fc80000400000 */
[----:B------:R-:W-:Y:S01]  /*28c0*/  @!P2 FMUL R50, R50, 0.5 ;  /* 0x3f0000003232a820 */ /* 0x000fe20000400000 */
[----:B-----5:R-:W-:Y:S01]  /*28d0*/  @!P5 FMUL R84, R84, R84 ;  /* 0x000000545454d220 */ /* 0x020fe20000400000 */
[----:B------:R-:W-:Y:S01]  /*28e0*/  FSETP.GEU.AND P5, PT, R30, -126, PT ;  /* 0xc2fc00001e00780b */ /* 0x000fe20003fae000 */
[----:B------:R3:W4:Y:S01]  /*28f0*/  MUFU.EX2 R88, R20 ;  /* 0x0000001400587308 */ /* 0x0007220000000800 */
[----:B-1----:R-:W-:-:S04]  /*2900*/  FFMA R34, R58, UR6, -R14 ;  /* 0x000000063a227c23 */ /* 0x002fc8000800080e */
[----:B------:R-:W-:Y:S01]  /*2910*/  @!P4 FMUL R26, R26, 0.5 ;  /* 0x3f0000001a1ac820 */ /* 0x000fe20000400000 */
[----:B--2---:R-:W-:Y:S01]  /*2920*/  @!P1 FMUL R39, R39, R39 ;  /* 0x0000002727279220 */ /* 0x004fe20000400000 */
[----:B------:R-:W-:Y:S01]  /*2930*/  FSETP.GEU.AND P1, PT, R46, -126, PT ;  /* 0xc2fc00002e00780b */ /* 0x000fe20003f2e000 */
[----:B------:R-:W1:Y:S01]  /*2940*/  MUFU.EX2 R55, R50 ;  /* 0x0000003200377308 */ /* 0x000e620000000800 */
[----:B---3--:R-:W-:-:S03]  /*2950*/  FFMA R20, R62, UR6, -R14 ;  /* 0x000000063e147c23 */ /* 0x008fc6000800080e */
[----:B------:R-:W-:-:S04]  /*2960*/  @!P5 FMUL R30, R30, 0.5 ;  /* 0x3f0000001e1ed820 */ /* 0x000fc80000400000 */
[----:B------:R2:W3:Y:S01]  /*2970*/  MUFU.EX2 R58, R26 ;  /* 0x0000001a003a7308 */ /* 0x0004e20000000800 */
[----:B----4-:R-:W-:Y:S01]  /*2980*/  @!P3 FMUL R88, R88, R88 ;  /* 0x000000585858b220 */ /* 0x010fe20000400000 */
[----:B------:R-:W-:Y:S02]  /*2990*/  FSETP.GEU.AND P3, PT, R59, -126, PT ;  /* 0xc2fc00003b00780b */ /* 0x000fe40003f6e000 */
[----:B------:R-:W-:-:S04]  /*29a0*/  @!P1 FMUL R46, R46, 0.5 ;  /* 0x3f0000002e2e9820 */ /* 0x000fc80000400000 */
[----:B------:R4:W5:Y:S01]  /*29b0*/  MUFU.EX2 R62, R30 ;  /* 0x0000001e003e7308 */ /* 0x0009620000000800 */
[----:B-1----:R-:W-:Y:S01]  /*29c0*/  @!P2 FMUL R55, R55, R55 ;  /* 0x000000373737a220 */ /* 0x002fe20000400000 */
[----:B------:R-:W-:Y:S01]  /*29d0*/  FSETP.GEU.AND P2, PT, R20, -126, PT ;  /* 0xc2fc00001400780b */ /* 0x000fe20003f4e000 */
[----:B--2---:R-:W-:-:S04]  /*29e0*/  FFMA R26, R66, UR6, -R14 ;  /* 0x00000006421a7c23 */ /* 0x004fc8000800080e */
[----:B------:R-:W-:Y:S01]  /*29f0*/  @!P3 FMUL R59, R59, 0.5 ;  /* 0x3f0000003b3bb820 */ /* 0x000fe20000400000 */
[----:B------:R-:W1:Y:S01]  /*2a00*/  MUFU.EX2 R47, R42 ;  /* 0x0000002a002f7308 */ /* 0x000e620000000800 */
[----:B---3--:R-:W-:Y:S01]  /*2a10*/  @!P4 FMUL R58, R58, R58 ;  /* 0x0000003a3a3ac220 */ /* 0x008fe20000400000 */
[----:B------:R-:W-:Y:S01]  /*2a20*/  FSETP.GEU.AND P4, PT, R63, -126, PT ;  /* 0xc2fc00003f00780b */ /* 0x000fe20003f8e000 */
[----:B----4-:R-:W-:-:S04]  /*2a30*/  FFMA R30, R70, UR6, -R14 ;  /* 0x00000006461e7c23 */ /* 0x010fc8000800080e */
[----:B------:R-:W-:Y:S01]  /*2a40*/  @!P2 FMUL R20, R20, 0.5 ;  /* 0x3f0000001414a820 */ /* 0x000fe20000400000 */
[----:B------:R-:W2:Y:S01]  /*2a50*/  MUFU.EX2 R51, R46 ;  /* 0x0000002e00337308 */ /* 0x000ea20000000800 */
[----:B-----5:R-:W-:Y:S01]  /*2a60*/  @!P5 FMUL R62, R62, R62 ;  /* 0x0000003e3e3ed220 */ /* 0x020fe20000400000 */
[----:B------:R-:W-:-:S05]  /*2a70*/  FSETP.GEU.AND P5, PT, R67, -126, PT ;  /* 0xc2fc00004300780b */ /* 0x000fca0003fae000 */
[----:B------:R-:W-:Y:S01]  /*2a80*/  @!P4 FMUL R63, R63, 0.5 ;  /* 0x3f0000003f3fc820 */ /* 0x000fe20000400000 */
[----:B------:R3:W4:Y:S01]  /*2a90*/  MUFU.EX2 R66, R20 ;  /* 0x0000001400427308 */ /* 0x0007220000000800 */
[----:B-1----:R-:W-:Y:S01]  /*2aa0*/  @!P6 FMUL R47, R47, R47 ;  /* 0x0000002f2f2fe220 */ /* 0x002fe20000400000 */
[----:B------:R-:W-:-:S05]  /*2ab0*/  FSETP.GEU.AND P6, PT, R54, -126, PT ;  /* 0xc2fc00003600780b */ /* 0x000fca0003fce000 */
[----:B------:R-:W-:Y:S01]  /*2ac0*/  @!P5 FMUL R67, R67, 0.5 ;  /* 0x3f0000004343d820 */ /* 0x000fe20000400000 */
[----:B------:R-:W1:Y:S01]  /*2ad0*/  MUFU.EX2 R63, R63 ;  /* 0x0000003f003f7308 */ /* 0x000e620000000800 */
[----:B--2---:R-:W-:Y:S01]  /*2ae0*/  @!P1 FMUL R51, R51, R51 ;  /* 0x0000003333339220 */ /* 0x004fe20000400000 */
[----:B------:R-:W-:Y:S01]  /*2af0*/  FSETP.GEU.AND P1, PT, R34, -126, PT ;  /* 0xc2fc00002200780b */ /* 0x000fe20003f2e000 */
[----:B---3--:R-:W-:-:S04]  /*2b00*/  FFMA R20, R82, UR6, -R14 ;  /* 0x0000000652147c23 */ /* 0x008fc8000800080e */
[----:B------:R-:W-:Y:S01]  /*2b10*/  @!P6 FMUL R54, R54, 0.5 ;  /* 0x3f0000003636e820 */ /* 0x000fe20000400000 */
[----:B------:R-:W2:Y:S01]  /*2b20*/  MUFU.EX2 R67, R67 ;  /* 0x0000004300437308 */ /* 0x000ea20000000800 */
[----:B----4-:R-:W-:Y:S01]  /*2b30*/  @!P2 FMUL R66, R66, R66 ;  /* 0x000000424242a220 */ /* 0x010fe20000400000 */
[----:B------:R-:W-:-:S05]  /*2b40*/  FSETP.GEU.AND P2, PT, R75, -126, PT ;  /* 0xc2fc00004b00780b */ /* 0x000fca0003f4e000 */
[----:B------:R-:W-:Y:S01]  /*2b50*/  @!P1 FMUL R34, R34, 0.5 ;  /* 0x3f00000022229820 */ /* 0x000fe20000400000 */
[----:B------:R-:W3:Y:S01]  /*2b60*/  MUFU.EX2 R57, R54 ;  /* 0x0000003600397308 */ /* 0x000ee20000000800 */
[----:B-1----:R-:W-:Y:S01]  /*2b70*/  @!P4 FMUL R63, R63, R63 ;  /* 0x0000003f3f3fc220 */ /* 0x002fe20000400000 */
[----:B------:R-:W-:-:S05]  /*2b80*/  FSETP.GEU.AND P4, PT, R20, -126, PT ;  /* 0xc2fc00001400780b */ /* 0x000fca0003f8e000 */
[----:B------:R-:W-:Y:S01]  /*2b90*/  @!P2 FMUL R75, R75, 0.5 ;  /* 0x3f0000004b4ba820 */ /* 0x000fe20000400000 */
[----:B------:R1:W4:Y:S01]  /*2ba0*/  MUFU.EX2 R90, R34 ;  /* 0x00000022005a7308 */ /* 0x0003220000000800 */
[----:B--2---:R-:W-:Y:S01]  /*2bb0*/  @!P5 FMUL R67, R67, R67 ;  /* 0x000000434343d220 */ /* 0x004fe20000400000 */
[----:B------:R-:W-:-:S03]  /*2bc0*/  FSETP.GEU.AND P5, PT, R83, -126, PT ;  /* 0xc2fc00005300780b */ /* 0x000fc60003fae000 */
[----:B------:R-:W-:Y:S02]  /*2bd0*/  FADD R50, R76, R67 ;  /* 0x000000434c327221 */ /* 0x000fe40000000000 */
[----:B------:R-:W-:Y:S01]  /*2be0*/  @!P4 FMUL R20, R20, 0.5 ;  /* 0x3f0000001414c820 */ /* 0x000fe20000400000 */
[----:B------:R-:W2:Y:S01]  /*2bf0*/  MUFU.EX2 R75, R75 ;  /* 0x0000004b004b7308 */ /* 0x000ea20000000800 */
[--C-:B-1----:R-:W-:Y:S01]  /*2c00*/  FFMA R34, R74, UR6, -R14.reuse ;  /* 0x000000064a227c23 */ /* 0x102fe2000800080e */
[----:B---3--:R-:W-:Y:S01]  /*2c10*/  @!P6 FMUL R57, R57, R57 ;  /* 0x000000393939e220 */ /* 0x008fe20000400000 */
[----:B------:R-:W-:Y:S01]  /*2c20*/  FSETP.GEU.AND P6, PT, R26, -126, PT ;  /* 0xc2fc00001a00780b */ /* 0x000fe20003fce000 */
[----:B------:R-:W-:Y:S01]  /*2c30*/  FFMA R14, R87, UR6, -R14 ;  /* 0x00000006570e7c23 */ /* 0x000fe2000800080e */
[----:B------:R-:W-:Y:S02]  /*2c40*/  USEL UR6, URZ, 0x1, UP0 ;  /* 0x000000013f067887 */ /* 0x000fe40008000000 */
[----:B------:R-:W-:Y:S01]  /*2c50*/  @!P5 FMUL R83, R83, 0.5 ;  /* 0x3f0000005353d820 */ /* 0x000fe20000400000 */
[----:B------:R1:W3:Y:S01]  /*2c60*/  MUFU.EX2 R92, R20 ;  /* 0x00000014005c7308 */ /* 0x0002e20000000800 */
[----:B----4-:R-:W-:Y:S01]  /*2c70*/  @!P1 FMUL R90, R90, R90 ;  /* 0x0000005a5a5a9220 */ /* 0x010fe20000400000 */
[----:B------:R-:W-:-:S02]  /*2c80*/  FSETP.GEU.AND P1, PT, R34, -126, PT ;  /* 0xc2fc00002200780b */ /* 0x000fc40003f2e000 */
[----:B------:R-:W-:-:S04]  /*2c90*/  LOP3.LUT R107, R107, UR6, RZ, 0x3c, !PT ;  /* 0x000000066b6b7c12 */ /* 0x000fc8000f8e3cff */
[----:B------:R-:W-:Y:S01]  /*2ca0*/  @!P6 FMUL R26, R26, 0.5 ;  /* 0x3f0000001a1ae820 */ /* 0x000fe20000400000 */
[----:B------:R-:W4:Y:S01]  /*2cb0*/  MUFU.EX2 R59, R59 ;  /* 0x0000003b003b7308 */ /* 0x000f220000000800 */
[----:B--2---:R-:W-:Y:S01]  /*2cc0*/  @!P2 FMUL R75, R75, R75 ;  /* 0x0000004b4b4ba220 */ /* 0x004fe20000400000 */
[----:B------:R-:W-:Y:S01]  /*2cd0*/  FSETP.GEU.AND P2, PT, R79, -126, PT ;  /* 0xc2fc00004f00780b */ /* 0x000fe20003f4e000 */
[----:B-1----:R-:W-:Y:S01]  /*2ce0*/  FADD R20, R24, R29 ;  /* 0x0000001d18147221 */ /* 0x002fe20000000000 */
[----:B------:R-:W-:Y:S01]  /*2cf0*/  F2FP.BF16.F32.PACK_AB R24, R3, R24 ;  /* 0x000000180318723e */ /* 0x000fe200000010ff */
[----:B------:R-:W-:Y:S01]  /*2d00*/  FADD R85, R84, R75 ;  /* 0x0000004b54557221 */ /* 0x000fe20000000000 */
[----:B------:R-:W-:Y:S02]  /*2d10*/  @!P1 FMUL R34, R34, 0.5 ;  /* 0x3f00000022229820 */ /* 0x000fe40000400000 */
[----:B------:R1:W2:Y:S01]  /*2d20*/  MUFU.EX2 R70, R26 ;  /* 0x0000001a00467308 */ /* 0x0002a20000000800 */
[----:B---3--:R-:W-:Y:S01]  /*2d30*/  @!P4 FMUL R92, R92, R92 ;  /* 0x0000005c5c5cc220 */ /* 0x008fe20000400000 */
[----:B------:R-:W-:-:S03]  /*2d40*/  FSETP.GEU.AND P4, PT, R86, -126, PT ;  /* 0xc2fc00005600780b */ /* 0x000fc60003f8e000 */
[----:B------:R-:W-:Y:S02]  /*2d50*/  FADD R87, R55, R92 ;  /* 0x0000005c37577221 */ /* 0x000fe40000000000 */
[----:B------:R-:W-:Y:S01]  /*2d60*/  @!P2 FMUL R79, R79, 0.5 ;  /* 0x3f0000004f4fa820 */ /* 0x000fe20000400000 */
[----:B------:R3:W5:Y:S01]  /*2d70*/  MUFU.EX2 R82, R34 ;  /* 0x0000002200527308 */ /* 0x0007620000000800 */
[----:B----4-:R-:W-:Y:S01]  /*2d80*/  @!P3 FMUL R59, R59, R59 ;  /* 0x0000003b3b3bb220 */ /* 0x010fe20000400000 */
[----:B------:R-:W-:Y:S01]  /*2d90*/  FSETP.GEU.AND P3, PT, R30, -126, PT ;  /* 0xc2fc00001e00780b */ /* 0x000fe20003f6e000 */
[----:B-1----:R-:W-:Y:S01]  /*2da0*/  FADD R26, R28, R37 ;  /* 0x000000251c1a7221 */ /* 0x002fe20000000000 */
[----:B------:R-:W-:-:S03]  /*2db0*/  F2FP.BF16.F32.PACK_AB R28, R9, R28 ;  /* 0x0000001c091c723e */ /* 0x000fc600000010ff */
[----:B------:R-:W-:Y:S01]  /*2dc0*/  @!P4 FMUL R86, R86, 0.5 ;  /* 0x3f0000005656c820 */ /* 0x000fe20000400000 */
[----:B------:R-:W1:Y:S01]  /*2dd0*/  MUFU.EX2 R83, R83 ;  /* 0x0000005300537308 */ /* 0x000e620000000800 */
[----:B--2---:R-:W-:Y:S01]  /*2de0*/  @!P6 FMUL R70, R70, R70 ;  /* 0x000000464646e220 */ /* 0x004fe20000400000 */
[----:B------:R-:W-:Y:S01]  /*2df0*/  FSETP.GEU.AND P6, PT, R71, -126, PT ;  /* 0xc2fc00004700780b */ /* 0x000fe20003fce000 */
[----:B---3--:R-:W-:Y:S01]  /*2e00*/  FADD R34, R20, R61 ;  /* 0x0000003d14227221 */ /* 0x008fe20000000000 */
[----:B------:R-:W-:Y:S01]  /*2e10*/  FADD R20, R3, R40 ;  /* 0x0000002803147221 */ /* 0x000fe20000000000 */
[----:B------:R-:W-:Y:S01]  /*2e20*/  FADD R61, R13, R52 ;  /* 0x000000340d3d7221 */ /* 0x000fe20000000000 */
[----:B------:R-:W-:Y:S01]  /*2e30*/  FADD R73, R26, R65 ;  /* 0x000000411a497221 */ /* 0x000fe20000000000 */
[----:B------:R-:W-:Y:S01]  /*2e40*/  @!P3 FMUL R30, R30, 0.5 ;  /* 0x3f0000001e1eb820 */ /* 0x000fe20000400000 */
[----:B------:R-:W-:Y:S01]  /*2e50*/  MUFU.EX2 R79, R79 ;  /* 0x0000004f004f7308 */ /* 0x000fe20000000800 */
[----:B-----5:R-:W-:Y:S01]  /*2e60*/  @!P1 FMUL R82, R82, R82 ;  /* 0x0000005252529220 */ /* 0x020fe20000400000 */
[----:B------:R-:W-:Y:S01]  /*2e70*/  FSETP.GEU.AND P1, PT, R78, -126, PT ;  /* 0xc2fc00004e00780b */ /* 0x000fe20003f2e000 */
[----:B------:R-:W-:Y:S01]  /*2e80*/  FADD R38, R20, R61 ;  /* 0x0000003d14267221 */ /* 0x000fe20000000000 */
[----:B------:R-:W-:Y:S01]  /*2e90*/  FADD R61, R15, R56 ;  /* 0x000000380f3d7221 */ /* 0x000fe20000000000 */
[----:B------:R-:W-:Y:S01]  /*2ea0*/  FADD R20, R7, R12 ;  /* 0x0000000c07147221 */ /* 0x000fe20000000000 */
[----:B------:R-:W-:Y:S01]  /*2eb0*/  FADD R26, R0, R33 ;  /* 0x00000021001a7221 */ /* 0x000fe20000000000 */
[----:B------:R-:W-:Y:S01]  /*2ec0*/  @!P6 FMUL R71, R71, 0.5 ;  /* 0x3f0000004747e820 */ /* 0x000fe20000400000 */
[----:B------:R2:W3:Y:S01]  /*2ed0*/  MUFU.EX2 R74, R30 ;  /* 0x0000001e004a7308 */ /* 0x0004e20000000800 */
[----:B-1----:R-:W-:Y:S01]  /*2ee0*/  @!P5 FMUL R83, R83, R83 ;  /* 0x000000535353d220 */ /* 0x002fe20000400000 */
[----:B------:R-:W-:Y:S01]  /*2ef0*/  FSETP.GEU.AND P5, PT, R14, -126, PT ;  /* 0xc2fc00000e00780b */ /* 0x000fe20003fae000 */
[----:B------:R-:W-:Y:S01]  /*2f00*/  FADD R20, R20, R61 ;  /* 0x0000003d14147221 */ /* 0x000fe20000000000 */
[----:B------:R-:W-:Y:S01]  /*2f10*/  FADD R65, R8, R49 ;  /* 0x0000003108417221 */ /* 0x000fe20000000000 */
[----:B------:R-:W-:Y:S01]  /*2f20*/  FADD R81, R47, R82 ;  /* 0x000000522f517221 */ /* 0x000fe20000000000 */
[----:B------:R-:W-:Y:S01]  /*2f30*/  FADD R46, R39, R70 ;  /* 0x00000046272e7221 */ /* 0x000fe20000000000 */
[----:B------:R-:W-:Y:S01]  /*2f40*/  @!P1 FMUL R78, R78, 0.5 ;  /* 0x3f0000004e4e9820 */ /* 0x000fe20000400000 */
[----:B------:R-:W1:Y:S01]  /*2f50*/  MUFU.EX2 R71, R71 ;  /* 0x0000004700477308 */ /* 0x000e620000000800 */
[----:B--2---:R-:W-:Y:S01]  /*2f60*/  FADD R30, R9, R44 ;  /* 0x0000002c091e7221 */ /* 0x004fe20000000000 */
[----:B------:R-:W-:Y:S01]  /*2f70*/  FADD R42, R26, R65 ;  /* 0x000000411a2a7221 */ /* 0x000fe20000000000 */
[----:B------:R-:W-:Y:S01]  /*2f80*/  FADD R26, R6, R41 ;  /* 0x00000029061a7221 */ /* 0x000fe20000000000 */
[----:B------:R-:W-:Y:S01]  /*2f90*/  FADD R65, R10, R27 ;  /* 0x0000001b0a417221 */ /* 0x000fe20000000000 */
[----:B------:R-:W-:Y:S01]  /*2fa0*/  FADD R77, R30, R69 ;  /* 0x000000451e4d7221 */ /* 0x000fe20000000000 */
[----:B------:R-:W-:Y:S01]  /*2fb0*/  FADD R30, R11, R48 ;  /* 0x000000300b1e7221 */ /* 0x000fe20000000000 */
[----:B------:R-:W-:Y:S01]  /*2fc0*/  @!P5 FMUL R14, R14, 0.5 ;  /* 0x3f0000000e0ed820 */ /* 0x000fe20000400000 */
[----:B------:R-:W2:Y:S01]  /*2fd0*/  MUFU.EX2 R78, R78 ;  /* 0x0000004e004e7308 */ /* 0x000ea20000000800 */
[----:B------:R-:W-:Y:S01]  /*2fe0*/  FADD R69, R25, R64 ;  /* 0x0000004019457221 */ /* 0x000fe20000000000 */
[----:B------:R-:W-:Y:S01]  /*2ff0*/  FADD R65, R26, R65 ;  /* 0x000000411a417221 */ /* 0x000fe20000000000 */
[----:B------:R-:W-:Y:S01]  /*3000*/  FADD R26, R31, R90 ;  /* 0x0000005a1f1a7221 */ /* 0x000fe20000000000 */
[----:B------:R-:W-:Y:S01]  /*3010*/  FADD R89, R58, R83 ;  /* 0x000000533a597221 */ /* 0x000fe20000000000 */
[----:B------:R-:W-:Y:S01]  /*3020*/  FADD R69, R30, R69 ;  /* 0x000000451e457221 */ /* 0x000fe20000000000 */
[----:B------:R-:W-:Y:S01]  /*3030*/  FADD R30, R68, R59 ;  /* 0x0000003b441e7221 */ /* 0x000fe20000000000 */
[----:B---3--:R-:W-:Y:S01]  /*3040*/  @!P3 FMUL R74, R74, R74 ;  /* 0x0000004a4a4ab220 */ /* 0x008fe20000400000 */
[----:B------:R-:W3:Y:S01]  /*3050*/  MUFU.EX2 R86, R86 ;  /* 0x0000005600567308 */ /* 0x000ee20000000800 */
[----:B-1----:R-:W-:Y:S01]  /*3060*/  @!P6 FMUL R71, R71, R71 ;  /* 0x000000474747e220 */ /* 0x002fe20000400000 */
[----:B------:R-:W-:Y:S01]  /*3070*/  @!P2 FMUL R79, R79, R79 ;  /* 0x0000004f4f4fa220 */ /* 0x000fe20000400000 */
[----:B------:R-:W-:Y:S01]  /*3080*/  FADD R54, R26, R81 ;  /* 0x000000511a367221 */ /* 0x000fe20000000000 */
[----:B------:R-:W-:Y:S01]  /*3090*/  FADD R93, R46, R87 ;  /* 0x000000572e5d7221 */ /* 0x000fe20000000000 */
[----:B------:R-:W-:Y:S01]  /*30a0*/  FADD R91, R30, R85 ;  /* 0x000000551e5b7221 */ /* 0x000fe20000000000 */
[----:B------:R-:W-:Y:S01]  /*30b0*/  FADD R50, R50, R89 ;  /* 0x0000005932327221 */ /* 0x000fe20000000000 */
[----:B------:R-:W-:Y:S01]  /*30c0*/  FADD R30, R43, R74 ;  /* 0x0000004a2b1e7221 */ /* 0x000fe20000000000 */
[----:B------:R1:W4:Y:S01]  /*30d0*/  MUFU.EX2 R61, R14 ;  /* 0x0000000e003d7308 */ /* 0x0003220000000800 */
[----:B--2---:R-:W-:Y:S01]  /*30e0*/  @!P1 FMUL R78, R78, R78 ;  /* 0x0000004e4e4e9220 */ /* 0x004fe20000400000 */
[----:B------:R-:W-:Y:S01]  /*30f0*/  FADD R26, R72, R63 ;  /* 0x0000003f481a7221 */ /* 0x000fe20000000000 */
[----:B------:R-:W-:Y:S01]  /*3100*/  FADD R85, R88, R79 ;  /* 0x0000004f58557221 */ /* 0x000fe20000000000 */
[----:B------:R-:W-:Y:S01]  /*3110*/  FADD R46, R80, R71 ;  /* 0x00000047502e7221 */ /* 0x000fe20000000000 */
[----:B------:R-:W-:Y:S01]  /*3120*/  FADD R81, R51, R78 ;  /* 0x0000004e33517221 */ /* 0x000fe20000000000 */
[----:B------:R-:W-:Y:S01]  /*3130*/  FADD R54, R54, R93 ;  /* 0x0000005d36367221 */ /* 0x000fe20000000000 */
[----:B------:R-:W-:Y:S01]  /*3140*/  FADD R26, R26, R85 ;  /* 0x000000551a1a7221 */ /* 0x000fe20000000000 */
[----:B------:R-:W-:Y:S01]  /*3150*/  FADD R50, R91, R50 ;  /* 0x000000325b327221 */ /* 0x000fe20000000000 */
[----:B---3--:R-:W-:Y:S01]  /*3160*/  @!P4 FMUL R86, R86, R86 ;  /* 0x000000565656c220 */ /* 0x008fe20000400000 */
[----:B-1----:R-:W-:Y:S01]  /*3170*/  FADD R14, R35, R66 ;  /* 0x00000042230e7221 */ /* 0x002fe20000000000 */
[----:B------:R-:W-:Y:S01]  /*3180*/  FADD R34, R34, R73 ;  /* 0x0000004922227221 */ /* 0x000fe20000000000 */
[----:B------:R-:W-:Y:S01]  /*3190*/  FADD R38, R38, R77 ;  /* 0x0000004d26267221 */ /* 0x000fe20000000000 */
[----:B------:R-:W-:Y:S01]  /*31a0*/  FADD R87, R57, R86 ;  /* 0x0000005639577221 */ /* 0x000fe20000000000 */
[----:B------:R-:W-:Y:S01]  /*31b0*/  FADD R14, R14, R81 ;  /* 0x000000510e0e7221 */ /* 0x000fe20000000000 */
[----:B------:R-:W-:Y:S01]  /*31c0*/  FADD R65, R42, R65 ;  /* 0x000000412a417221 */ /* 0x000fe20000000000 */
[----:B------:R-:W-:Y:S01]  /*31d0*/  FADD R69, R20, R69 ;  /* 0x0000004514457221 */ /* 0x000fe20000000000 */
[----:B----4-:R-:W-:Y:S01]  /*31e0*/  @!P5 FMUL R61, R61, R61 ;  /* 0x0000003d3d3dd220 */ /* 0x010fe20000400000 */
[----:B------:R-:W-:Y:S01]  /*31f0*/  FADD R87, R30, R87 ;  /* 0x000000571e577221 */ /* 0x000fe20000000000 */
[----:B------:R-:W-:Y:S01]  /*3200*/  FADD R34, R34, R65 ;  /* 0x0000004122227221 */ /* 0x000fe20000000000 */
[----:B------:R-:W-:Y:S01]  /*3210*/  FADD R69, R38, R69 ;  /* 0x0000004526457221 */ /* 0x000fe20000000000 */
[----:B------:R-:W-:Y:S01]  /*3220*/  FADD R89, R62, R61 ;  /* 0x0000003d3e597221 */ /* 0x000fe20000000000 */
[----:B------:R-:W-:Y:S01]  /*3230*/  FADD R87, R14, R87 ;  /* 0x000000570e577221 */ /* 0x000fe20000000000 */
[----:B------:R-:W-:Y:S01]  /*3240*/  IMAD.U32 R14, RZ, RZ, UR57 ;  /* 0x00000039ff0e7e24 */ /* 0x000fe2000f8e00ff */
[----:B------:R-:W-:Y:S01]  /*3250*/  F2FP.BF16.F32.PACK_AB R38, R25, R10 ;  /* 0x0000000a1926723e */ /* 0x000fe200000010ff */
[----:B------:R-:W-:Y:S01]  /*3260*/  FADD R89, R46, R89 ;  /* 0x000000592e597221 */ /* 0x000fe20000000000 */
[----:B------:R-:W-:Y:S01]  /*3270*/  FADD R54, R54, R87 ;  /* 0x0000005736367221 */ /* 0x000fe20000000000 */
[----:B------:R1:W-:Y:S01]  /*3280*/  SYNCS.ARRIVE.TRANS64.A1T0 RZ, [R14+UR48], RZ ;  /* 0x000000ff0eff79a7 */ /* 0x0003e20008100030 */
[----:B------:R-:W-:Y:S01]  /*3290*/  F2FP.BF16.F32.PACK_AB R46, R48, R41 ;  /* 0x00000029302e723e */ /* 0x000fe200000010ff */
[----:B------:R-:W-:Y:S01]  /*32a0*/  FADD R89, R26, R89 ;  /* 0x000000591a597221 */ /* 0x000fe20000000000 */
[----:B------:R-:W-:-:S02]  /*32b0*/  F2FP.BF16.F32.PACK_AB R40, R40, R29 ;  /* 0x0000001d2828723e */ /* 0x000fc400000010ff */
[----:B------:R-:W-:Y:S01]  /*32c0*/  F2FP.BF16.F32.PACK_AB R42, R12, R33 ;  /* 0x000000210c2a723e */ /* 0x000fe200000010ff */
[----:B------:R-:W-:Y:S01]  /*32d0*/  FADD R89, R50, R89 ;  /* 0x0000005932597221 */ /* 0x000fe20000000000 */
[----:B------:R-:W-:Y:S01]  /*32e0*/  F2FP.BF16.F32.PACK_AB R48, R52, R45 ;  /* 0x0000002d3430723e */ /* 0x000fe200000010ff */
[----:B-1----:R-:W-:Y:S01]  /*32f0*/  FADD R14, R34, R69 ;  /* 0x00000045220e7221 */ /* 0x002fe20000000000 */
[----:B------:R-:W-:Y:S01]  /*3300*/  F2FP.BF16.F32.PACK_AB R25, R68, R31 ;  /* 0x0000001f4419723e */ /* 0x000fe200000010ff */
[----:B------:R-:W-:Y:S01]  /*3310*/  FADD R20, R54, R89 ;  /* 0x0000005936147221 */ /* 0x000fe20000000000 */
[----:B------:R-:W-:Y:S02]  /*3320*/  F2FP.BF16.F32.PACK_AB R54, R64, R27 ;  /* 0x0000001b4036723e */ /* 0x000fe400000010ff */
[----:B------:R-:W-:Y:S02]  /*3330*/  F2FP.BF16.F32.PACK_AB R27, R72, R35 ;  /* 0x00000023481b723e */ /* 0x000fe400000010ff */
[----:B------:R-:W-:-:S02]  /*3340*/  F2FP.BF16.F32.PACK_AB R44, R44, R37 ;  /* 0x000000252c2c723e */ /* 0x000fc400000010ff */
[----:B------:R-:W-:Y:S02]  /*3350*/  F2FP.BF16.F32.PACK_AB R50, R56, R49 ;  /* 0x000000313832723e */ /* 0x000fe400000010ff */
[----:B------:R-:W-:Y:S02]  /*3360*/  F2FP.BF16.F32.PACK_AB R52, R60, R53 ;  /* 0x000000353c34723e */ /* 0x000fe400000010ff */
[----:B------:R-:W-:Y:S02]  /*3370*/  F2FP.BF16.F32.PACK_AB R29, R76, R39 ;  /* 0x000000274c1d723e */ /* 0x000fe400000010ff */
        /* <DEDUP_REMOVED lines=14> */
[----:B------:R-:W-:Y:S01]  /*3460*/  F2FP.BF16.F32.PACK_AB R53, R83, R92 ;  /* 0x0000005c5335723e */ /* 0x000fe200000010ff */
[----:B------:R-:W-:Y:S06]  /*3470*/  @!P0 BRA `(.L_x_21) ;  /* 0x0000000000048947 */ /* 0x000fec0003800000 */
[----:B------:R-:W-:Y:S01]  /*3480*/  BPT.TRAP 0x1 ;  /* 0x000000040000795c */ /* 0x000fe20000300000 */
.L_x_21:
[----:B------:R-:W-:Y:S01]  /*3490*/  ULEA UR6, UR12, UR47, 0x3 ;  /* 0x0000002f0c067291 */ /* 0x000fe2000f8e183f */
[----:B------:R-:W-:-:S08]  /*34a0*/  SHF.L.U32 R0, R107, 0x1f, RZ ;  /* 0x0000001f6b007819 */ /* 0x000fd000000006ff */
[----:B------:R-:W1:Y:S02]  /*34b0*/  SYNCS.PHASECHK.TRANS64.TRYWAIT P1, [UR6+0xe400], R0 ;  /* 0x00e40000ff0075a7 */ /* 0x000e640008020146 */
[----:B-1----:R-:W-:Y:S05]  /*34c0*/  @!P1 BRA `(.L_x_22) ;  /* 0x0000005400189947 */ /* 0x002fea0003800000 */
.L_x_111:
[----:B------:R-:W-:Y:S01]  /*34d0*/  ULEA UR10, UR12, UR50, 0x9 ;  /* 0x000000320c0a7291 */ /* 0x000fe2000f8e483f */
[----:B------:R-:W-:Y:S01]  /*34e0*/  WARPGROUP.ARRIVE ;  /* 0x00000000000079c5 */ /* 0x000fe20000000000 */
[----:B------:R-:W-:Y:S01]  /*34f0*/  UMOV UR7, 0x80000020 ;  /* 0x8000002000077882 */ /* 0x000fe20000000000 */
[----:B------:R-:W-:-:S04]  /*3500*/  F2FP.BF16.F32.PACK_AB R55, R61, R86 ;  /* 0x000000563d37723e */ /* 0x000fc800000010ff */
[----:B------:R-:W-:Y:S02]  /*3510*/  UMOV UR6, UR10 ;  /* 0x0000000a00067c82 */ /* 0x000fe40008000000 */
[----:B------:R-:W-:Y:S01]  /*3520*/  HGMMA.64x32x16.F32.BF16 R88, R24, gdesc[UR4].tnspB, RZ, !UPT, gsb0 ;  /* 0x4060000418587df0 */ /* 0x000fe2000c0018ff */
[----:B------:R-:W-:Y:S01]  /*3530*/  UIADD3 UR6, UR10, 0x40, URZ ;  /* 0x000000400a067890 */ /* 0x000fe2000fffe03f */
[----:B------:R-:W-:Y:S01]  /*3540*/  UMOV UR7, 0x80000020 ;  /* 0x8000002000077882 */ /* 0x000fe20000000000 */
[----:B------:R-:W-:Y:S02]  /*3550*/  WARPGROUP.DEPBAR.LE gsb0, 0x0 ;  /* 0x00008000000079c5 */ /* 0x000fe40000010000 */
[----:B------:R-:W-:-:S06]  /*3560*/  WARPGROUP.ARRIVE ;  /* 0x00000000000079c5 */ /* 0x000fcc0000000000 */
[----:B------:R-:W-:Y:S01]  /*3570*/  HGMMA.64x32x16.F32.BF16 R88, R28, gdesc[UR4].tnspB, R88, gsb0 ;  /* 0x406000041c587df0 */ /* 0x000fe20008001858 */
        /* <DEDUP_REMOVED lines=29> */
[----:B------:R-:W-:Y:S03]  /*3750*/  HGMMA.64x32x16.F32.BF16 R88, R52, gdesc[UR4].tnspB, R88, gsb0 ;  /* 0x4060000434587df0 */ /* 0x000fe60008001858 */
[----:B------:R-:W-:Y:S02]  /*3760*/  WARPGROUP.DEPBAR.LE gsb0, 0x0 ;  /* 0x00008000000079c5 */ /* 0x000fe40000010000 */
[----:B------:R-:W-:Y:S05]  /*3770*/  @!P0 BRA `(.L_x_23) ;  /* 0x0000000000048947 */ /* 0x000fea0003800000 */
[----:B------:R-:W-:Y:S01]  /*3780*/  BPT.TRAP 0x1 ;  /* 0x000000040000795c */ /* 0x000fe20000300000 */
.L_x_23:
[----:B------:R-:W-:Y:S02]  /*3790*/  UISETP.GT.U32.AND UP0, UPT, UR52, 0x1, UPT ;  /* 0x000000013400788c */ /* 0x000fe4000bf04070 */
[----:B------:R-:W-:-:S04]  /*37a0*/  UIADD3 UR13, UR13, 0xe428, URZ ;  /* 0x0000e4280d0d7890 */ /* 0x000fc8000fffe03f */
[----:B------:R-:W-:Y:S01]  /*37b0*/  PLOP3.LUT P1, PT, PT, PT, UP0, 0x80, 0x0 ;  /* 0x000000000000781c */ /* 0x000fe20003f2f008 */
[----:B------:R-:W-:-:S09]  /*37c0*/  UPRMT UR13, URZ, 0x654, UR13 ;  /* 0x000006543f0d7896 */ /* 0x000fd2000800000d */
[----:B------:R-:W-:Y:S03]  /*37d0*/  SYNCS.ARRIVE.TRANS64.RED.A1T0 RZ, [UR13], RZ ;  /* 0x000000ffffff79a7 */ /* 0x000fe6000810040d */
[----:B------:R-:W-:Y:S05]  /*37e0*/  @P1 BRA `(.L_x_24) ;  /* 0x0000000000041947 */ /* 0x000fea0003800000 */
[----:B------:R-:W-:Y:S01]  /*37f0*/  BPT.TRAP 0x1 ;  /* 0x000000040000795c */ /* 0x000fe20000300000 */
.L_x_24:
[----:B-1----:R-:W1:Y:S01]  /*3800*/  LDC R0, c[0x0][0x28c] ;  /* 0x0000a300ff007b82 */ /* 0x002e620000000800 */
[----:B------:R-:W-:-:S04]  /*3810*/  UIADD3 UR38, UR12, 0x1, URZ ;  /* 0x000000010c267890 */ /* 0x000fc8000fffe03f */
[----:B------:R-:W-:-:S04]  /*3820*/  UISETP.NE.AND UP0, UPT, UR38, 0x5, UPT ;  /* 0x000000052600788c */ /* 0x000fc8000bf05270 */
[----:B------:R-:W-:Y:S02]  /*3830*/  USEL UR6, URZ, 0x1, UP0 ;  /* 0x000000013f067887 */ /* 0x000fe40008000000 */
[----:B------:R-:W-:-:S04]  /*3840*/  USEL UR38, UR38, URZ, UP0 ;  /* 0x0000003f26267287 */ /* 0x000fc80008000000 */
[----:B------:R-:W-:Y:S02]  /*3850*/  LOP3.LUT R107, R107, UR6, RZ, 0x3c, !PT ;  /* 0x000000066b6b7c12 */ /* 0x000fe4000f8e3cff */
[----:B-1----:R-:W-:-:S13]  /*3860*/  ISETP.GE.AND P2, PT, R0, 0x81, PT ;  /* 0x000000810000780c */ /* 0x002fda0003f46270 */
[----:B------:R-:W-:Y:S05]  /*3870*/  @!P2 BRA `(.L_x_25) ;  /* 0x0000002400e4a947 */ /* 0x000fea0003800000 */
[----:B------:R-:W-:Y:S01]  /*3880*/  IADD3 R0, R0, 0x7f, RZ ;  /* 0x0000007f00007810 */ /* 0x000fe20007ffe0ff */
[----:B------:R-:W-:Y:S01]  /*3890*/  IMAD.MOV.U32 R7, RZ, RZ, R4 ;  /* 0x000000ffff077224 */ /* 0x000fe200078e0004 */
[----:B------:R-:W-:Y:S02]  /*38a0*/  ULDC UR13, c[0x0][0x604] ;  /* 0x00018100000d7ab9 */ /* 0x000fe40000000800 */
[----:B------:R-:W-:-:S04]  /*38b0*/  SHF.R.S32.HI R3, RZ, 0x1f, R0 ;  /* 0x0000001fff037819 */ /* 0x000fc80000011400 */
[----:B------:R-:W-:Y:S02]  /*38c0*/  LEA.HI R0, R3, R0, RZ, 0x7 ;  /* 0x0000000003007211 */ /* 0x000fe400078f38ff */
[----:B------:R-:W-:Y:S02]  /*38d0*/  MOV R3, R5 ;  /* 0x0000000500037202 */ /* 0x000fe40000000f00 */
[----:B------:R-:W-:-:S07]  /*38e0*/  SHF.R.S32.HI R0, RZ, 0x7, R0 ;  /* 0x00000007ff007819 */ /* 0x000fce0000011400 */
.L_x_36:
[----:B------:R-:W-:Y:S05]  /*38f0*/  @!P0 BRA `(.L_x_26) ;  /* 0x0000000000048947 */ /* 0x000fea0003800000 */
[----:B------:R-:W-:Y:S01]  /*3900*/  BPT.TRAP 0x1 ;  /* 0x000000040000795c */ /* 0x000fe20000300000 */
.L_x_26:
[----:B------:R-:W-:Y:S01]  /*3910*/  ULEA UR6, UR38, UR47, 0x3 ;  /* 0x0000002f26067291 */ /* 0x000fe2000f8e183f */
[----:B------:R-:W-:-:S08]  /*3920*/  SHF.L.U32 R4, R107, 0x1f, RZ ;  /* 0x0000001f6b047819 */ /* 0x000fd000000006ff */
[----:B------:R-:W1:Y:S02]  /*3930*/  SYNCS.PHASECHK.TRANS64.TRYWAIT P2, [UR6+0xe400], R4 ;  /* 0x00e40004ff0075a7 */ /* 0x000e640008040146 */
[----:B-1----:R-:W-:Y:S05]  /*3940*/  @!P2 BRA `(.L_x_27) ;  /* 0x000000500010a947 */ /* 0x002fea0003800000 */
.L_x_112:
[----:B------:R-:W-:Y:S01]  /*3950*/  ULEA UR10, UR38, UR51, 0x9 ;  /* 0x00000033260a7291 */ /* 0x000fe2000f8e483f */
[----:B------:R-:W-:Y:S01]  /*3960*/  WARPGROUP.ARRIVE ;  /* 0x00000000000079c5 */ /* 0x000fe20000000000 */
[----:B------:R-:W-:Y:S01]  /*3970*/  UMOV UR11, 0x80000020 ;  /* 0x80000020000b7882 */ /* 0x000fe20000000000 */
[----:B------:R-:W-:Y:S01]  /*3980*/  UMOV UR7, 0x80000020 ;  /* 0x8000002000077882 */ /* 0x000fe20000000000 */
[----:B------:R-:W-:-:S05]  /*3990*/  UIADD3 UR6, UR10, 0x2, URZ ;  /* 0x000000020a067890 */ /* 0x000fca000fffe03f */
[----:B------:R-:W-:Y:S01]  /*39a0*/  HGMMA.64x128x16.F32.BF16 R24, gdesc[UR8], RZ, !UPT, gsb0 ;  /* 0x01e00000081879f0 */ /* 0x000fe2000c0018ff */
[----:B------:R-:W-:-:S04]  /*39b0*/  UIADD3 UR10, UR38, 0x1, URZ ;  /* 0x00000001260a7890 */ /* 0x000fc8000fffe03f */
[----:B------:R-:W-:-:S04]  /*39c0*/  UISETP.NE.AND UP0, UPT, UR10, 0x5, UPT ;  /* 0x000000050a00788c */ /* 0x000fc8000bf05270 */
[----:B------:R-:W-:Y:S01]  /*39d0*/  USEL UR10, UR10, URZ, UP0 ;  /* 0x0000003f0a0a7287 */ /* 0x000fe20008000000 */
[----:B------:R-:W-:Y:S02]  /*39e0*/  WARPGROUP.DEPBAR.LE gsb0, 0x0 ;  /* 0x00008000000079c5 */ /* 0x000fe40000010000 */
[----:B------:R-:W-:-:S06]  /*39f0*/  WARPGROUP.ARRIVE ;  /* 0x00000000000079c5 */ /* 0x000fcc0000000000 */
[----:B------:R-:W-:Y:S01]  /*3a00*/  HGMMA.64x128x16.F32.BF16 R24, gdesc[UR4], R24, gsb0 ;  /* 0x01e00000041879f0 */ /* 0x000fe20008001818 */
[----:B------:R-:W-:-:S06]  /*3a10*/  USEL UR6, URZ, 0x1, UP0 ;  /* 0x000000013f067887 */ /* 0x000fcc0008000000 */
[----:B------:R-:W-:Y:S01]  /*3a20*/  LOP3.LUT R107, R107, UR6, RZ, 0x3c, !PT ;  /* 0x000000066b6b7c12 */ /* 0x000fe2000f8e3cff */
[----:B------:R-:W-:Y:S02]  /*3a30*/  WARPGROUP.DEPBAR.LE gsb0, 0x0 ;  /* 0x00008000000079c5 */ /* 0x000fe40000010000 */
[----:B------:R-:W-:Y:S05]  /*3a40*/  @!P0 BRA `(.L_x_28) ;  /* 0x0000000000048947 */ /* 0x000fea0003800000 */
[----:B------:R-:W-:Y:S01]  /*3a50*/  BPT.TRAP 0x1 ;  /* 0x000000040000795c */ /* 0x000fe20000300000 */
.L_x_28:
[----:B-1----:R-:W-:Y:S01]  /*3a60*/  FMNMX R4, R24, R7, !PT ;  /* 0x0000000718047209 */ /* 0x002fe20007800000 */
[----:B------:R-:W-:Y:S01]  /*3a70*/  ULEA UR6, UR10, UR47, 0x3 ;  /* 0x0000002f0a067291 */ /* 0x000fe2000f8e183f */
[----:B------:R-:W-:Y:S02]  /*3a80*/  FMNMX R8, R26, R3, !PT ;  /* 0x000000031a087209 */ /* 0x000fe40007800000 */
        /* <DEDUP_REMOVED lines=34> */
[----:B-1----:R-:W-:Y:S02]  /*3cb0*/  FMNMX R4, R6, R9, !PT ;  /* 0x0000000906047209 */ /* 0x002fe40007800000 */
[----:B------:R-:W-:Y:S02]  /*3cc0*/  FMNMX R9, R27, R8, !PT ;  /* 0x000000081b097209 */ /* 0x000fe40007800000 */
[----:B------:R-:W-:Y:S02]  /*3cd0*/  FSETP.NEU.AND P2, PT, R4, -INF , PT ;  /* 0xff8000000400780b */ /* 0x000fe40003f4d000 */
[----:B------:R-:W-:Y:S02]  /*3ce0*/  FMNMX R8, R30, R9, !PT ;  /* 0x000000091e087209 */ /* 0x000fe40007800000 */
[----:B------:R-:W-:-:S02]  /*3cf0*/  FSEL R10, R4, RZ, P2 ;  /* 0x000000ff040a7208 */ /* 0x000fc40001000000 */
[----:B------:R-:W-:-:S03]  /*3d00*/  FMNMX R5, R31, R8, !PT ;  /* 0x000000081f057209 */ /* 0x000fc60007800000 */
[----:B------:R-:W-:Y:S01]  /*3d10*/  FMUL R109, R10, UR13 ;  /* 0x0000000d0a6d7c20 */ /* 0x000fe20008400000 */
[----:B------:R-:W-:Y:S01]  /*3d20*/  FMNMX R8, R34, R5, !PT ;  /* 0x0000000522087209 */ /* 0x000fe20007800000 */
[----:B------:R-:W-:Y:S02]  /*3d30*/  FADD R10, -R10, R7 ;  /* 0x000000070a0a7221 */ /* 0x000fe40000000100 */
[--C-:B------:R-:W-:Y:S01]  /*3d40*/  FFMA R24, R24, UR13, -R109.reuse ;  /* 0x0000000d18187c23 */ /* 0x100fe2000800086d */
[--C-:B------:R-:W-:Y:S01]  /*3d50*/  FFMA R9, R25, UR13, -R109.reuse ;  /* 0x0000000d19097c23 */ /* 0x100fe2000800086d */
[----:B------:R-:W-:Y:S01]  /*3d60*/  FMNMX R5, R35, R8, !PT ;  /* 0x0000000823057209 */ /* 0x000fe20007800000 */
[--C-:B------:R-:W-:Y:S01]  /*3d70*/  FFMA R13, R33, UR13, -R109.reuse ;  /* 0x0000000d210d7c23 */ /* 0x100fe2000800086d */
[--C-:B------:R-:W-:Y:S01]  /*3d80*/  FFMA R6, R28, UR13, -R109.reuse ;  /* 0x0000000d1c067c23 */ /* 0x100fe2000800086d */
[----:B------:R-:W-:Y:S01]  /*3d90*/  FSETP.GEU.AND P6, PT, R24, -126, PT ;  /* 0xc2fc00001800780b */ /* 0x000fe20003fce000 */
        /* <DEDUP_REMOVED lines=12> */
[----:B------:R-:W-:Y:S01]  /*3e60*/  @!P6 FMUL R24, R24, 0.5 ;  /* 0x3f0000001818e820 */ /* 0x000fe20000400000 */
[----:B------:R-:W-:Y:S01]  /*3e70*/  FSETP.GEU.AND P2, PT, R28, -126, PT ;  /* 0xc2fc00001c00780b */ /* 0x000fe20003f4e000 */
[----:B------:R-:W-:Y:S01]  /*3e80*/  @!P3 FMUL R9, R9, 0.5 ;  /* 0x3f0000000909b820 */ /* 0x000fe20000400000 */
[----:B------:R-:W-:Y:S01]  /*3e90*/  FMNMX R5, R43, R8, !PT ;  /* 0x000000082b057209 */ /* 0x000fe20007800000 */
[--C-:B------:R-:W-:Y:S01]  /*3ea0*/  FFMA R8, R36, UR13, -R109.reuse ;  /* 0x0000000d24087c23 */ /* 0x100fe2000800086d */
[--C-:B------:R-:W-:Y:S01]  /*3eb0*/  FFMA R45, R53, UR13, -R109.reuse ;  /* 0x0000000d352d7c23 */ /* 0x100fe2000800086d */
[----:B------:R-:W1:Y:S01]  /*3ec0*/  MUFU.EX2 R24, R24 ;  /* 0x0000001800187308 */ /* 0x000e620000000800 */
[----:B------:R-:W-:Y:S01]  /*3ed0*/  FMNMX R12, R46, R5, !PT ;  /* 0x000000052e0c7209 */ /* 0x000fe20007800000 */
[----:B------:R-:W-:Y:S01]  /*3ee0*/  @!P4 FMUL R6, R6, 0.5 ;  /* 0x3f0000000606c820 */ /* 0x000fe20000400000 */
[--C-:B------:R-:W-:Y:S01]  /*3ef0*/  FFMA R41, R49, UR13, -R109.reuse ;  /* 0x0000000d31297c23 */ /* 0x100fe2000800086d */
[----:B------:R-:W-:Y:S01]  /*3f00*/  @!P5 FMUL R11, R11, 0.5 ;  /* 0x3f0000000b0bd820 */ /* 0x000fe20000400000 */
[----:B------:R-:W-:Y:S01]  /*3f10*/  FMNMX R5, R47, R12, !PT ;  /* 0x0000000c2f057209 */ /* 0x000fe20007800000 */
[--C-:B------:R-:W-:Y:S01]  /*3f20*/  FFMA R49, R56, UR13, -R109.reuse ;  /* 0x0000000d38317c23 */ /* 0x100fe2000800086d */
[--C-:B------:R-:W-:Y:S01]  /*3f30*/  FFMA R53, R60, UR13, -R109.reuse ;  /* 0x0000000d3c357c23 */ /* 0x100fe2000800086d */
[----:B------:R-:W2:Y:S01]  /*3f40*/  MUFU.EX2 R9, R9 ;  /* 0x0000000900097308 */ /* 0x000ea20000000800 */
[----:B------:R-:W-:Y:S01]  /*3f50*/  FMNMX R12, R50, R5, !PT ;  /* 0x00000005320c7209 */ /* 0x000fe20007800000 */
[----:B------:R-:W-:Y:S01]  /*3f60*/  @!P2 FMUL R28, R28, 0.5 ;  /* 0x3f0000001c1ca820 */ /* 0x000fe20000400000 */
[--C-:B------:R-:W-:Y:S01]  /*3f70*/  FFMA R60, R73, UR13, -R109.reuse ;  /* 0x0000000d493c7c23 */ /* 0x100fe2000800086d */
[--C-:B------:R-:W-:Y:S01]  /*3f80*/  FFMA R56, R69, UR13, -R109.reuse ;  /* 0x0000000d45387c23 */ /* 0x100fe2000800086d */
[----:B------:R-:W-:Y:S01]  /*3f90*/  FMNMX R5, R51, R12, !PT ;  /* 0x0000000c33057209 */ /* 0x000fe20007800000 */
[--C-:B------:R-:W-:Y:S01]  /*3fa0*/  FFMA R69, R76, UR13, -R109.reuse ;  /* 0x0000000d4c457c23 */ /* 0x100fe2000800086d */
[----:B------:R-:W-:Y:S01]  /*3fb0*/  FFMA R73, R80, UR13, -R109 ;  /* 0x0000000d50497c23 */ /* 0x000fe2000800086d */
[----:B------:R-:W3:Y:S01]  /*3fc0*/  MUFU.EX2 R6, R6 ;  /* 0x0000000600067308 */ /* 0x000ee20000000800 */
[----:B-1----:R-:W-:Y:S01]  /*3fd0*/  @!P6 FMUL R24, R24, R24 ;  /* 0x000000181818e220 */ /* 0x002fe20000400000 */
[----:B------:R-:W-:Y:S01]  /*3fe0*/  FSETP.GEU.AND P6, PT, R13, -126, PT ;  /* 0xc2fc00000d00780b */ /* 0x000fe20003fce000 */
[----:B------:R-:W-:Y:S01]  /*3ff0*/  FMUL R10, R10, UR13 ;  /* 0x0000000d0a0a7c20 */ /* 0x000fe20008400000 */
[----:B------:R-:W-:-:S04]  /*4000*/  FMNMX R12, R54, R5, !PT ;  /* 0x00000005360c7209 */ /* 0x000fc80007800000 */
[----:B------:R-:W1:Y:S01]  /*4010*/  MUFU.EX2 R11, R11 ;  /* 0x0000000b000b7308 */ /* 0x000e620000000800 */
[----:B--2---:R-:W-:Y:S01]  /*4020*/  @!P3 FMUL R9, R9, R9 ;  /* 0x000000090909b220 */ /* 0x004fe20000400000 */
[----:B------:R-:W-:Y:S02]  /*4030*/  FSETP.GEU.AND P3, PT, R8, -126, PT ;  /* 0xc2fc00000800780b */ /* 0x000fe40003f6e000 */
[----:B------:R-:W-:Y:S01]  /*4040*/  FMNMX R5, R55, R12, !PT ;  /* 0x0000000c37057209 */ /* 0x000fe20007800000 */
[----:B------:R-:W-:Y:S02]  /*4050*/  FFMA R12, R44, UR13, -R109 ;  /* 0x0000000d2c0c7c23 */ /* 0x000fe4000800086d */
[----:B------:R-:W-:Y:S01]  /*4060*/  @!P6 FMUL R13, R13, 0.5 ;  /* 0x3f0000000d0de820 */ /* 0x000fe20000400000 */
[----:B------:R-:W2:Y:S01]  /*4070*/  MUFU.EX2 R28, R28 ;  /* 0x0000001c001c7308 */ /* 0x000ea20000000800 */
[----:B---3--:R-:W-:Y:S01]  /*4080*/  @!P4 FMUL R6, R6, R6 ;  /* 0x000000060606c220 */ /* 0x008fe20000400000 */
[----:B------:R-:W-:-:S02]  /*4090*/  FSETP.GEU.AND P4, PT, R15, -126, PT ;  /* 0xc2fc00000f00780b */ /* 0x000fc40003f8e000 */
[----:B------:R-:W-:-:S03]  /*40a0*/  FMNMX R36, R58, R5, !PT ;  /* 0x000000053a247209 */ /* 0x000fc60007800000 */
[----:B------:R-:W-:Y:S01]  /*40b0*/  @!P3 FMUL R8, R8, 0.5 ;  /* 0x3f0000000808b820 */ /* 0x000fe20000400000 */
[----:B------:R-:W3:Y:S01]  /*40c0*/  MUFU.EX2 R13, R13 ;  /* 0x0000000d000d7308 */ /* 0x000ee20000000800 */
[----:B-1----:R-:W-:Y:S01]  /*40d0*/  @!P5 FMUL R11, R11, R11 ;  /* 0x0000000b0b0bd220 */ /* 0x002fe20000400000 */
[----:B------:R-:W-:Y:S02]  /*40e0*/  FSETP.GEU.AND P5, PT, R32, -126, PT ;  /* 0xc2fc00002000780b */ /* 0x000fe40003fae000 */
[----:B------:R-:W-:-:S03]  /*40f0*/  FMNMX R5, R59, R36, !PT ;  /* 0x000000243b057209 */ /* 0x000fc60007800000 */
[----:B------:R-:W-:Y:S01]  /*4100*/  @!P4 FMUL R15, R15, 0.5 ;  /* 0x3f0000000f0fc820 */ /* 0x000fe20000400000 */
[----:B------:R-:W1:Y:S01]  /*4110*/  MUFU.EX2 R8, R8 ;  /* 0x0000000800087308 */ /* 0x000e620000000800 */
[----:B--2---:R-:W-:Y:S01]  /*4120*/  @!P2 FMUL R28, R28, R28 ;  /* 0x0000001c1c1ca220 */ /* 0x004fe20000400000 */
[----:B------:R-:W-:Y:S02]  /*4130*/  FSETP.GEU.AND P2, PT, R21, -126, PT ;  /* 0xc2fc00001500780b */ /* 0x000fe40003f4e000 */
[----:B------:R-:W-:-:S03]  /*4140*/  FMNMX R36, R62, R5, !PT ;  /* 0x000000053e247209 */ /* 0x000fc60007800000 */
[----:B------:R-:W-:Y:S01]  /*4150*/  @!P5 FMUL R32, R32, 0.5 ;  /* 0x3f0000002020d820 */ /* 0x000fe20000400000 */
[----:B------:R-:W2:Y:S01]  /*4160*/  MUFU.EX2 R15, R15 ;  /* 0x0000000f000f7308 */ /* 0x000ea20000000800 */
[----:B---3--:R-:W-:Y:S01]  /*4170*/  @!P6 FMUL R13, R13, R13 ;  /* 0x0000000d0d0de220 */ /* 0x008fe20000400000 */
[----:B------:R-:W-:Y:S02]  /*4180*/  FSETP.GEU.AND P6, PT, R12, -126, PT ;  /* 0xc2fc00000c00780b */ /* 0x000fe40003fce000 */
[----:B------:R-:W-:Y:S01]  /*4190*/  FMNMX R5, R63, R36, !PT ;  /* 0x000000243f057209 */ /* 0x000fe20007800000 */
[----:B------:R-:W-:Y:S02]  /*41a0*/  FFMA R36, R48, UR13, -R109 ;  /* 0x0000000d30247c23 */ /* 0x000fe4000800086d */
[----:B------:R-:W-:Y:S01]  /*41b0*/  @!P2 FMUL R21, R21, 0.5 ;  /* 0x3f0000001515a820 */ /* 0x000fe20000400000 */
[----:B------:R-:W3:Y:S01]  /*41c0*/  MUFU.EX2 R32, R32 ;  /* 0x0000002000207308 */ /* 0x000ee20000000800 */
[----:B-1----:R-:W-:Y:S01]  /*41d0*/  @!P3 FMUL R8, R8, R8 ;  /* 0x000000080808b220 */ /* 0x002fe20000400000 */
[----:B------:R-:W-:-:S02]  /*41e0*/  FSETP.GEU.AND P3, PT, R37, -126, PT ;  /* 0xc2fc00002500780b */ /* 0x000fc40003f6e000 */
[----:B------:R-:W-:-:S03]  /*41f0*/  FMNMX R40, R66, R5, !PT ;  /* 0x0000000542287209 */ /* 0x000fc60007800000 */
[----:B------:R-:W-:Y:S01]  /*4200*/  @!P6 FMUL R12, R12, 0.5 ;  /* 0x3f0000000c0ce820 */ /* 0x000fe20000400000 */
        /* <DEDUP_REMOVED lines=12> */
[----:B------:R-:W-:Y:S01]  /*42d0*/  FMNMX R5, R71, R44, !PT ;  /* 0x0000002c47057209 */ /* 0x000fe20007800000 */
[----:B-1----:R-:W-:Y:S01]  /*42e0*/  @!P2 FMUL R21, R21, R21 ;  /* 0x000000151515a220 */ /* 0x002fe20000400000 */
[----:B------:R-:W-:Y:S02]  /*42f0*/  FSETP.GEU.AND P2, PT, R40, -126, PT ;  /* 0xc2fc00002800780b */ /* 0x000fe40003f4e000 */
[----:B------:R-:W-:Y:S02]  /*4300*/  FMNMX R44, R74, R5, !PT ;  /* 0x000000054a2c7209 */ /* 0x000fe40007800000 */
[----:B------:R-:W-:Y:S01]  /*4310*/  @!P5 FMUL R41, R41, 0.5 ;  /* 0x3f0000002929d820 */ /* 0x000fe20000400000 */
[----:B------:R-:W1:Y:S01]  /*4320*/  MUFU.EX2 R36, R36 ;  /* 0x0000002400247308 */ /* 0x000e620000000800 */
[----:B--2---:R-:W-:Y:S01]  /*4330*/  @!P6 FMUL R12, R12, R12 ;  /* 0x0000000c0c0ce220 */ /* 0x004fe20000400000 */
[----:B------:R-:W-:-:S02]  /*4340*/  FSETP.GEU.AND P6, PT, R45, -126, PT ;  /* 0xc2fc00002d00780b */ /* 0x000fc40003fce000 */
[----:B------:R-:W-:Y:S01]  /*4350*/  FMNMX R5, R75, R44, !PT ;  /* 0x0000002c4b057209 */ /* 0x000fe20007800000 */
[--C-:B------:R-:W-:Y:S01]  /*4360*/  FFMA R44, R57, UR13, -R109.reuse ;  /* 0x0000000d392c7c23 */ /* 0x100fe2000800086d */
[----:B------:R-:W-:Y:S02]  /*4370*/  FFMA R57, R64, UR13, -R109 ;  /* 0x0000000d40397c23 */ /* 0x000fe4000800086d */
[----:B------:R-:W2:Y:S01]  /*4380*/  MUFU.EX2 R41, R41 ;  /* 0x0000002900297308 */ /* 0x000ea20000000800 */
[----:B---3--:R-:W-:Y:S01]  /*4390*/  @!P3 FMUL R37, R37, R37 ;  /* 0x000000252525b220 */ /* 0x008fe20000400000 */
[----:B------:R-:W-:Y:S01]  /*43a0*/  FSETP.GEU.AND P3, PT, R49, -126, PT ;  /* 0xc2fc00003100780b */ /* 0x000fe20003f6e000 */
[----:B------:R-:W-:Y:S01]  /*43b0*/  @!P2 FMUL R40, R40, 0.5 ;  /* 0x3f0000002828a820 */ /* 0x000fe20000400000 */
[----:B------:R-:W-:-:S03]  /*43c0*/  FMNMX R48, R78, R5, !PT ;  /* 0x000000054e307209 */ /* 0x000fc60007800000 */
[----:B------:R-:W-:Y:S01]  /*43d0*/  @!P6 FMUL R45, R45, 0.5 ;  /* 0x3f0000002d2de820 */ /* 0x000fe20000400000 */
[----:B------:R-:W-:Y:S01]  /*43e0*/  FMNMX R5, R79, R48, !PT ;  /* 0x000000304f057209 */ /* 0x000fe20007800000 */
[----:B------:R-:W3:Y:S01]  /*43f0*/  MUFU.EX2 R40, R40 ;  /* 0x0000002800287308 */ /* 0x000ee20000000800 */
[----:B-1----:R-:W-:Y:S01]  /*4400*/  @!P4 FMUL R36, R36, R36 ;  /* 0x000000242424c220 */ /* 0x002fe20000400000 */
[----:B------:R-:W-:Y:S02]  /*4410*/  FSETP.GEU.AND P4, PT, R44, -126, PT ;  /* 0xc2fc00002c00780b */ /* 0x000fe40003f8e000 */
[----:B------:R-:W-:Y:S02]  /*4420*/  FMNMX R48, R82, R5, !PT ;  /* 0x0000000552307209 */ /* 0x000fe40007800000 */
[----:B------:R-:W-:Y:S02]  /*4430*/  @!P3 FMUL R49, R49, 0.5 ;  /* 0x3f0000003131b820 */ /* 0x000fe40000400000 */
[----:B------:R-:W1:Y:S01]  /*4440*/  MUFU.EX2 R45, R45 ;  /* 0x0000002d002d7308 */ /* 0x000e620000000800 */
[----:B--2---:R-:W-:Y:S01]  /*4450*/  @!P5 FMUL R41, R41, R41 ;  /* 0x000000292929d220 */ /* 0x004fe20000400000 */
[----:B------:R-:W-:Y:S01]  /*4460*/  FMNMX R5, R83, R48, !PT ;  /* 0x0000003053057209 */ /* 0x000fe20007800000 */
[--C-:B------:R-:W-:Y:S01]  /*4470*/  FFMA R48, R61, UR13, -R109.reuse ;  /* 0x0000000d3d307c23 */ /* 0x100fe2000800086d */
[----:B------:R-:W-:Y:S01]  /*4480*/  FSETP.GEU.AND P5, PT, R53, -126, PT ;  /* 0xc2fc00003500780b */ /* 0x000fe20003fae000 */
[--C-:B------:R-:W-:Y:S01]  /*4490*/  FFMA R61, R68, UR13, -R109.reuse ;  /* 0x0000000d443d7c23 */ /* 0x100fe2000800086d */
[----:B------:R-:W-:Y:S01]  /*44a0*/  FMNMX R52, R86, R5, !PT ;  /* 0x0000000556347209 */ /* 0x000fe20007800000 */
[----:B------:R-:W-:Y:S01]  /*44b0*/  @!P4 FMUL R44, R44, 0.5 ;  /* 0x3f0000002c2cc820 */ /* 0x000fe20000400000 */
[----:B------:R-:W2:Y:S01]  /*44c0*/  MUFU.EX2 R49, R49 ;  /* 0x0000003100317308 */ /* 0x000ea20000000800 */
[----:B---3--:R-:W-:Y:S01]  /*44d0*/  @!P2 FMUL R40, R40, R40 ;  /* 0x000000282828a220 */ /* 0x008fe20000400000 */
[----:B------:R-:W-:Y:S01]  /*44e0*/  FMNMX R5, R87, R52, !PT ;  /* 0x0000003457057209 */ /* 0x000fe20007800000 */
[--C-:B------:R-:W-:Y:S01]  /*44f0*/  FFMA R52, R65, UR13, -R109.reuse ;  /* 0x0000000d41347c23 */ /* 0x100fe2000800086d */
[----:B------:R-:W-:Y:S01]  /*4500*/  FSETP.GEU.AND P2, PT, R48, -126, PT ;  /* 0xc2fc00003000780b */ /* 0x000fe20003f4e000 */
[--C-:B------:R-:W-:Y:S01]  /*4510*/  FFMA R65, R72, UR13, -R109.reuse ;  /* 0x0000000d48417c23 */ /* 0x100fe2000800086d */
[----:B------:R-:W-:Y:S01]  /*4520*/  FFMA R72, R85, UR13, -R109 ;  /* 0x0000000d55487c23 */ /* 0x000fe2000800086d */
[----:B------:R-:W3:Y:S01]  /*4530*/  SHFL.BFLY PT, R64, R5, 0x1, 0x1f ;  /* 0x0c201f0005407f89 */ /* 0x000ee200000e0000 */
[----:B------:R-:W4:Y:S01]  /*4540*/  MUFU.EX2 R44, R44 ;  /* 0x0000002c002c7308 */ /* 0x000f220000000800 */
[----:B-1----:R-:W-:Y:S01]  /*4550*/  @!P6 FMUL R45, R45, R45 ;  /* 0x0000002d2d2de220 */ /* 0x002fe20000400000 */
[----:B------:R-:W-:Y:S01]  /*4560*/  FSETP.GEU.AND P6, PT, R57, -126, PT ;  /* 0xc2fc00003900780b */ /* 0x000fe20003fce000 */
[----:B------:R-:W-:-:S06]  /*4570*/  @!P5 FMUL R53, R53, 0.5 ;  /* 0x3f0000003535d820 */ /* 0x000fcc0000400000 */
[----:B------:R-:W1:Y:S01]  /*4580*/  MUFU.EX2 R53, R53 ;  /* 0x0000003500357308 */ /* 0x000e620000000800 */
[----:B--2---:R-:W-:Y:S01]  /*4590*/  @!P3 FMUL R49, R49, R49 ;  /* 0x000000313131b220 */ /* 0x004fe20000400000 */
[----:B------:R-:W-:Y:S01]  /*45a0*/  FSETP.GEU.AND P3, PT, R52, -126, PT ;  /* 0xc2fc00003400780b */ /* 0x000fe20003f6e000 */
[----:B------:R-:W-:-:S03]  /*45b0*/  @!P2 FMUL R48, R48, 0.5 ;  /* 0x3f0000003030a820 */ /* 0x000fc60000400000 */
[----:B------:R-:W-:Y:S01]  /*45c0*/  @!P6 FMUL R57, R57, 0.5 ;  /* 0x3f0000003939e820 */ /* 0x000fe20000400000 */
[----:B----4-:R-:W-:Y:S02]  /*45d0*/  @!P4 FMUL R44, R44, R44 ;  /* 0x0000002c2c2cc220 */ /* 0x010fe40000400000 */
[----:B------:R-:W2:Y:S01]  /*45e0*/  MUFU.EX2 R48, R48 ;  /* 0x0000003000307308 */ /* 0x000ea20000000800 */
[----:B------:R-:W-:Y:S02]  /*45f0*/  FSETP.GEU.AND P4, PT, R61, -126, PT ;  /* 0xc2fc00003d00780b */ /* 0x000fe40003f8e000 */
[----:B---3--:R-:W-:-:S03]  /*4600*/  FMNMX R5, R5, R64, !PT ;  /* 0x0000004005057209 */ /* 0x008fc60007800000 */
[----:B------:R-:W-:Y:S01]  /*4610*/  @!P3 FMUL R52, R52, 0.5 ;  /* 0x3f0000003434b820 */ /* 0x000fe20000400000 */
[--C-:B------:R-:W-:Y:S01]  /*4620*/  FFMA R64, R77, UR13, -R109.reuse ;  /* 0x0000000d4d407c23 */ /* 0x100fe2000800086d */
[----:B------:R-:W3:Y:S01]  /*4630*/  MUFU.EX2 R57, R57 ;  /* 0x0000003900397308 */ /* 0x000ee20000000800 */
[----:B-1----:R-:W-:Y:S01]  /*4640*/  @!P5 FMUL R53, R53, R53 ;  /* 0x000000353535d220 */ /* 0x002fe20000400000 */
[----:B------:R-:W-:Y:S01]  /*4650*/  FSETP.GEU.AND P5, PT, R56, -126, PT ;  /* 0xc2fc00003800780b */ /* 0x000fe20003fae000 */
[----:B------:R-:W1:Y:S01]  /*4660*/  SHFL.BFLY PT, R68, R5, 0x2, 0x1f ;  /* 0x0c401f0005447f89 */ /* 0x000e6200000e0000 */
[----:B------:R-:W-:Y:S02]  /*4670*/  FFMA R77, R84, UR13, -R109 ;  /* 0x0000000d544d7c23 */ /* 0x000fe4000800086d */
[----:B------:R-:W-:Y:S02]  /*4680*/  @!P4 FMUL R61, R61, 0.5 ;  /* 0x3f0000003d3dc820 */ /* 0x000fe40000400000 */
[----:B------:R-:W4:Y:S01]  /*4690*/  MUFU.EX2 R52, R52 ;  /* 0x0000003400347308 */ /* 0x000f220000000800 */
[----:B--2---:R-:W-:Y:S01]  /*46a0*/  @!P2 FMUL R48, R48, R48 ;  /* 0x000000303030a220 */ /* 0x004fe20000400000 */
[----:B------:R-:W-:-:S05]  /*46b0*/  FSETP.GEU.AND P2, PT, R65, -126, PT ;  /* 0xc2fc00004100780b */ /* 0x000fca0003f4e000 */
[----:B------:R-:W-:Y:S01]  /*46c0*/  @!P5 FMUL R56, R56, 0.5 ;  /* 0x3f0000003838d820 */ /* 0x000fe20000400000 */
[----:B------:R-:W2:Y:S01]  /*46d0*/  MUFU.EX2 R61, R61 ;  /* 0x0000003d003d7308 */ /* 0x000ea20000000800 */
[----:B---3--:R-:W-:Y:S01]  /*46e0*/  @!P6 FMUL R57, R57, R57 ;  /* 0x000000393939e220 */ /* 0x008fe20000400000 */
[----:B------:R-:W-:-:S03]  /*46f0*/  FSETP.GEU.AND P6, PT, R60, -126, PT ;  /* 0xc2fc00003c00780b */ /* 0x000fc60003fce000 */
[----:B------:R-:W-:Y:S01]  /*4700*/  FADD R7, R28, R57 ;  /* 0x000000391c077221 */ /* 0x000fe20000000000 */
[----:B------:R-:W-:Y:S01]  /*4710*/  F2FP.BF16.F32.PACK_AB R28, R13, R28 ;  /* 0x0000001c0d1c723e */ /* 0x000fe200000010ff */
[----:B------:R-:W-:Y:S01]  /*4720*/  @!P2 FMUL R65, R65, 0.5 ;  /* 0x3f0000004141a820 */ /* 0x000fe20000400000 */
[----:B------:R-:W3:Y:S01]  /*4730*/  MUFU.EX2 R56, R56 ;  /* 0x0000003800387308 */ /* 0x000ee20000000800 */
[----:B----4-:R-:W-:Y:S01]  /*4740*/  @!P3 FMUL R52, R52, R52 ;  /* 0x000000343434b220 */ /* 0x010fe20000400000 */
[----:B------:R-:W-:Y:S02]  /*4750*/  FSETP.GEU.AND P3, PT, R69, -126, PT ;  /* 0xc2fc00004500780b */ /* 0x000fe40003f6e000 */
[----:B-1----:R-:W-:Y:S01]  /*4760*/  FMNMX R5, R5, R68, !PT ;  /* 0x0000004405057209 */ /* 0x002fe20007800000 */
[----:B------:R-:W-:Y:S02]  /*4770*/  FFMA R68, R81, UR13, -R109 ;  /* 0x0000000d51447c23 */ /* 0x000fe4000800086d */
[----:B------:R-:W-:Y:S01]  /*4780*/  @!P6 FMUL R60, R60, 0.5 ;  /* 0x3f0000003c3ce820 */ /* 0x000fe20000400000 */
[----:B------:R-:W1:Y:S01]  /*4790*/  MUFU.EX2 R65, R65 ;  /* 0x0000004100417308 */ /* 0x000e620000000800 */
[----:B--2---:R-:W-:Y:S01]  /*47a0*/  @!P4 FMUL R61, R61, R61 ;  /* 0x0000003d3d3dc220 */ /* 0x004fe20000400000 */
[----:B------:R-:W-:-:S05]  /*47b0*/  FSETP.GEU.AND P4, PT, R64, -126, PT ;  /* 0xc2fc00004000780b */ /* 0x000fca0003f8e000 */
[----:B------:R-:W-:Y:S01]  /*47c0*/  @!P3 FMUL R69, R69, 0.5 ;  /* 0x3f0000004545b820 */ /* 0x000fe20000400000 */
[----:B------:R-:W2:Y:S01]  /*47d0*/  MUFU.EX2 R60, R60 ;  /* 0x0000003c003c7308 */ /* 0x000ea20000000800 */
[----:B---3--:R-:W-:Y:S01]  /*47e0*/  @!P5 FMUL R56, R56, R56 ;  /* 0x000000383838d220 */ /* 0x008fe20000400000 */
[----:B------:R-:W-:-:S05]  /*47f0*/  FSETP.GEU.AND P5, PT, R73, -126, PT ;  /* 0xc2fc00004900780b */ /* 0x000fca0003fae000 */
[----:B------:R-:W-:Y:S01]  /*4800*/  @!P4 FMUL R64, R64, 0.5 ;  /* 0x3f0000004040c820 */ /* 0x000fe20000400000 */
[----:B------:R-:W3:Y:S01]  /*4810*/  MUFU.EX2 R69, R69 ;  /* 0x0000004500457308 */ /* 0x000ee20000000800 */
[----:B-1----:R-:W-:Y:S01]  /*4820*/  @!P2 FMUL R65, R65, R65 ;  /* 0x000000414141a220 */ /* 0x002fe20000400000 */
[----:B------:R-:W-:-:S04]  /*4830*/  FSETP.NEU.AND P2, PT, R5, -INF , PT ;  /* 0xff8000000500780b */ /* 0x000fc80003f4d000 */
[----:B------:R-:W-:Y:S01]  /*4840*/  FSEL R76, R5, RZ, P2 ;  /* 0x000000ff054c7208 */ /* 0x000fe20001000000 */
[----:B------:R-:W-:Y:S01]  /*4850*/  @!P5 FMUL R73, R73, 0.5 ;  /* 0x3f0000004949d820 */ /* 0x000fe20000400000 */
[----:B------:R-:W1:Y:S01]  /*4860*/  MUFU.EX2 R64, R64 ;  /* 0x0000004000407308 */ /* 0x000e620000000800 */
[----:B--2---:R-:W-:Y:S01]  /*4870*/  @!P6 FMUL R60, R60, R60 ;  /* 0x0000003c3c3ce220 */ /* 0x004fe20000400000 */
[----:B------:R-:W-:Y:S01]  /*4880*/  FSETP.GEU.AND P6, PT, R68, -126, PT ;  /* 0xc2fc00004400780b */ /* 0x000fe20003fce000 */
[C---:B------:R-:W-:Y:S01]  /*4890*/  FMUL R25, R76.reuse, UR13 ;  /* 0x0000000d4c197c20 */ /* 0x040fe20008400000 */
[----:B------:R-:W-:Y:S01]  /*48a0*/  FSETP.GEU.AND P2, PT, R77, -126, PT ;  /* 0xc2fc00004d00780b */ /* 0x000fe20003f4e000 */
[----:B------:R-:W-:Y:S01]  /*48b0*/  FADD R81, -R76, R3 ;  /* 0x000000034c517221 */ /* 0x000fe20000000100 */
[----:B------:R-:W-:Y:S01]  /*48c0*/  FADD R3, R24, R49 ;  /* 0x0000003118037221 */ /* 0x000fe20000000000 */
[--C-:B------:R-:W-:Y:S01]  /*48d0*/  FFMA R30, R30, UR13, -R25.reuse ;  /* 0x0000000d1e1e7c23 */ /* 0x100fe20008000819 */
[----:B------:R-:W2:Y:S01]  /*48e0*/  MUFU.EX2 R73, R73 ;  /* 0x0000004900497308 */ /* 0x000ea20000000800 */
[----:B---3--:R-:W-:Y:S01]  /*48f0*/  @!P3 FMUL R69, R69, R69 ;  /* 0x000000454545b220 */ /* 0x008fe20000400000 */
[----:B------:R-:W-:Y:S01]  /*4900*/  FSETP.GEU.AND P3, PT, R72, -126, PT ;  /* 0xc2fc00004800780b */ /* 0x000fe20003f6e000 */
[--C-:B------:R-:W-:Y:S01]  /*4910*/  FFMA R26, R26, UR13, -R25.reuse ;  /* 0x0000000d1a1a7c23 */ /* 0x100fe20008000819 */
[--C-:B------:R-:W-:Y:S01]  /*4920*/  FFMA R27, R27, UR13, -R25.reuse ;  /* 0x0000000d1b1b7c23 */ /* 0x100fe20008000819 */
[--C-:B------:R-:W-:Y:S01]  /*4930*/  FFMA R29, R31, UR13, -R25.reuse ;  /* 0x0000000d1f1d7c23 */ /* 0x100fe20008000819 */
[--C-:B------:R-:W-:Y:S01]  /*4940*/  FFMA R34, R34, UR13, -R25.reuse ;  /* 0x0000000d22227c23 */ /* 0x100fe20008000819 */
[----:B------:R-:W-:Y:S01]  /*4950*/  @!P6 FMUL R68, R68, 0.5 ;  /* 0x3f0000004444e820 */ /* 0x000fe20000400000 */
[--C-:B------:R-:W-:Y:S01]  /*4960*/  FFMA R38, R38, UR13, -R25.reuse ;  /* 0x0000000d26267c23 */ /* 0x100fe20008000819 */
[----:B-1----:R-:W-:Y:S01]  /*4970*/  @!P4 FMUL R64, R64, R64 ;  /* 0x000000404040c220 */ /* 0x002fe20000400000 */
[----:B------:R-:W-:Y:S01]  /*4980*/  FSETP.GEU.AND P4, PT, R26, -126, PT ;  /* 0xc2fc00001a00780b */ /* 0x000fe20003f8e000 */
[----:B------:R-:W-:Y:S01]  /*4990*/  @!P2 FMUL R77, R77, 0.5 ;  /* 0x3f0000004d4da820 */ /* 0x000fe20000400000 */
[--C-:B------:R-:W-:Y:S01]  /*49a0*/  FFMA R42, R42, UR13, -R25.reuse ;  /* 0x0000000d2a2a7c23 */ /* 0x100fe20008000819 */
[----:B------:R-:W1:Y:S01]  /*49b0*/  MUFU.EX2 R68, R68 ;  /* 0x0000004400447308 */ /* 0x000e620000000800 */
[--C-:B------:R-:W-:Y:S01]  /*49c0*/  FFMA R59, R59, UR13, -R25.reuse ;  /* 0x0000000d3b3b7c23 */ /* 0x100fe20008000819 */
[----:B------:R-:W-:Y:S01]  /*49d0*/  @!P3 FMUL R72, R72, 0.5 ;  /* 0x3f0000004848b820 */ /* 0x000fe20000400000 */
[--C-:B------:R-:W-:Y:S01]  /*49e0*/  FFMA R63, R63, UR13, -R25.reuse ;  /* 0x0000000d3f3f7c23 */ /* 0x100fe20008000819 */
[----:B--2---:R-:W-:Y:S01]  /*49f0*/  @!P5 FMUL R73, R73, R73 ;  /* 0x000000494949d220 */ /* 0x004fe20000400000 */
[----:B------:R-:W-:Y:S01]  /*4a00*/  FSETP.GEU.AND P5, PT, R27, -126, PT ;  /* 0xc2fc00001b00780b */ /* 0x000fe20003fae000 */
[--C-:B------:R-:W-:Y:S01]  /*4a10*/  FFMA R67, R67, UR13, -R25.reuse ;  /* 0x0000000d43437c23 */ /* 0x100fe20008000819 */
[--C-:B------:R-:W-:Y:S01]  /*4a20*/  FFMA R75, R75, UR13, -R25.reuse ;  /* 0x0000000d4b4b7c23 */ /* 0x100fe20008000819 */
[----:B------:R-:W2:Y:S01]  /*4a30*/  MUFU.EX2 R72, R72 ;  /* 0x0000004800487308 */ /* 0x000ea20000000800 */
[--C-:B------:R-:W-:Y:S01]  /*4a40*/  FFMA R82, R82, UR13, -R25.reuse ;  /* 0x0000000d52527c23 */ /* 0x100fe20008000819 */
[----:B------:R-:W-:Y:S01]  /*4a50*/  @!P4 FMUL R26, R26, 0.5 ;  /* 0x3f0000001a1ac820 */ /* 0x000fe20000400000 */
[--C-:B------:R-:W-:Y:S01]  /*4a60*/  FFMA R71, R71, UR13, -R25.reuse ;  /* 0x0000000d47477c23 */ /* 0x100fe20008000819 */
[--C-:B------:R-:W-:Y:S01]  /*4a70*/  FFMA R83, R83, UR13, -R25.reuse ;  /* 0x0000000d53537c23 */ /* 0x100fe20008000819 */
[--C-:B------:R-:W-:Y:S01]  /*4a80*/  FFMA R79, R79, UR13, -R25.reuse ;  /* 0x0000000d4f4f7c23 */ /* 0x100fe20008000819 */
[--C-:B------:R-:W-:Y:S01]  /*4a90*/  FFMA R86, R86, UR13, -R25.reuse ;  /* 0x0000000d56567c23 */ /* 0x100fe20008000819 */
[----:B------:R-:W-:Y:S01]  /*4aa0*/  FFMA R87, R87, UR13, -R25 ;  /* 0x0000000d57577c23 */ /* 0x000fe20008000819 */
[----:B------:R-:W3:Y:S01]  /*4ab0*/  MUFU.EX2 R77, R77 ;  /* 0x0000004d004d7308 */ /* 0x000ee20000000800 */
[----:B-1----:R-:W-:Y:S01]  /*4ac0*/  @!P6 FMUL R68, R68, R68 ;  /* 0x000000444444e220 */ /* 0x002fe20000400000 */
[----:B------:R-:W-:Y:S01]  /*4ad0*/  FSETP.GEU.AND P6, PT, R30, -126, PT ;  /* 0xc2fc00001e00780b */ /* 0x000fe20003fce000 */
[----:B------:R-:W-:Y:S01]  /*4ae0*/  @!P5 FMUL R27, R27, 0.5 ;  /* 0x3f0000001b1bd820 */ /* 0x000fe20000400000 */
[----:B------:R-:W-:Y:S01]  /*4af0*/  FMUL R81, R81, UR13 ;  /* 0x0000000d51517c20 */ /* 0x000fe20008400000 */
[----:B------:R-:W-:-:S03]  /*4b00*/  F2FP.BF16.F32.PACK_AB R24, R9, R24 ;  /* 0x000000180918723e */ /* 0x000fc600000010ff */
[----:B------:R1:W4:Y:S01]  /*4b10*/  MUFU.EX2 R33, R26 ;  /* 0x0000001a00217308 */ /* 0x0003220000000800 */
[----:B--2---:R-:W-:Y:S01]  /*4b20*/  @!P3 FMUL R72, R72, R72 ;  /* 0x000000484848b220 */ /* 0x004fe20000400000 */
[----:B------:R-:W-:-:S05]  /*4b30*/  FSETP.GEU.AND P3, PT, R34, -126, PT ;  /* 0xc2fc00002200780b */ /* 0x000fca0003f6e000 */
[----:B------:R-:W-:Y:S01]  /*4b40*/  @!P6 FMUL R30, R30, 0.5 ;  /* 0x3f0000001e1ee820 */ /* 0x000fe20000400000 */
[----:B------:R2:W5:Y:S01]  /*4b50*/  MUFU.EX2 R80, R27 ;  /* 0x0000001b00507308 */ /* 0x0005620000000800 */
[----:B-1----:R-:W-:Y:S01]  /*4b60*/  FFMA R26, R35, UR13, -R25 ;  /* 0x0000000d231a7c23 */ /* 0x002fe20008000819 */
[----:B---3--:R-:W-:Y:S01]  /*4b70*/  @!P2 FMUL R77, R77, R77 ;  /* 0x0000004d4d4da220 */ /* 0x008fe20000400000 */
[----:B------:R-:W-:-:S04]  /*4b80*/  FSETP.GEU.AND P2, PT, R29, -126, PT ;  /* 0xc2fc00001d00780b */ /* 0x000fc80003f4e000 */
[----:B------:R-:W-:Y:S01]  /*4b90*/  @!P3 FMUL R34, R34, 0.5 ;  /* 0x3f0000002222b820 */ /* 0x000fe20000400000 */
[----:B------:R1:W3:Y:S01]  /*4ba0*/  MUFU.EX2 R31, R30 ;  /* 0x0000001e001f7308 */ /* 0x0002e20000000800 */
[----:B--2---:R-:W-:Y:S01]  /*4bb0*/  FFMA R27, R39, UR13, -R25 ;  /* 0x0000000d271b7c23 */ /* 0x004fe20008000819 */
[----:B----4-:R-:W-:Y:S01]  /*4bc0*/  @!P4 FMUL R33, R33, R33 ;  /* 0x000000212121c220 */ /* 0x010fe20000400000 */
[----:B------:R-:W-:-:S05]  /*4bd0*/  FSETP.GEU.AND P4, PT, R26, -126, PT ;  /* 0xc2fc00001a00780b */ /* 0x000fca0003f8e000 */
[----:B------:R2:W4:Y:S01]  /*4be0*/  MUFU.EX2 R35, R34 ;  /* 0x0000002200237308 */ /* 0x0005220000000800 */
[----:B-----5:R-:W-:Y:S01]  /*4bf0*/  @!P5 FMUL R80, R80, R80 ;  /* 0x000000505050d220 */ /* 0x020fe20000400000 */
[----:B------:R-:W-:Y:S01]  /*4c00*/  FSETP.GEU.AND P5, PT, R38, -126, PT ;  /* 0xc2fc00002600780b */ /* 0x000fe20003fae000 */
[----:B------:R-:W-:Y:S01]  /*4c10*/  @!P2 FMUL R29, R29, 0.5 ;  /* 0x3f0000001d1da820 */ /* 0x000fe20000400000 */
[----:B-1----:R-:W-:-:S04]  /*4c20*/  FFMA R30, R47, UR13, -R25 ;  /* 0x0000000d2f1e7c23 */ /* 0x002fc80008000819 */
[----:B------:R-:W-:Y:S01]  /*4c30*/  @!P4 FMUL R26, R26, 0.5 ;  /* 0x3f0000001a1ac820 */ /* 0x000fe20000400000 */
[----:B---3--:R-:W-:Y:S01]  /*4c40*/  @!P6 FMUL R31, R31, R31 ;  /* 0x0000001f1f1fe220 */ /* 0x008fe20000400000 */
[----:B------:R-:W-:Y:S01]  /*4c50*/  FSETP.GEU.AND P6, PT, R27, -126, PT ;  /* 0xc2fc00001b00780b */ /* 0x000fe20003fce000 */
[----:B------:R1:W3:Y:S01]  /*4c60*/  MUFU.EX2 R84, R29 ;  /* 0x0000001d00547308 */ /* 0x0002e20000000800 */
[----:B--2---:R-:W-:-:S03]  /*4c70*/  FFMA R34, R51, UR13, -R25 ;  /* 0x0000000d33227c23 */ /* 0x004fc60008000819 */
[----:B------:R-:W-:Y:S01]  /*4c80*/  @!P5 FMUL R38, R38, 0.5 ;  /* 0x3f0000002626d820 */ /* 0x000fe20000400000 */
[----:B----4-:R-:W-:-:S03]  /*4c90*/  @!P3 FMUL R35, R35, R35 ;  /* 0x000000232323b220 */ /* 0x010fc60000400000 */
[----:B------:R2:W4:Y:S01]  /*4ca0*/  MUFU.EX2 R110, R26 ;  /* 0x0000001a006e7308 */ /* 0x0005220000000800 */
[----:B-1----:R-:W-:-:S03]  /*4cb0*/  FFMA R29, R43, UR13, -R25 ;  /* 0x0000000d2b1d7c23 */ /* 0x002fc60008000819 */
[----:B------:R-:W-:Y:S02]  /*4cc0*/  @!P6 FMUL R27, R27, 0.5 ;  /* 0x3f0000001b1be820 */ /* 0x000fe40000400000 */
[----:B------:R-:W-:Y:S02]  /*4cd0*/  FSETP.GEU.AND P3, PT, R29, -126, PT ;  /* 0xc2fc00001d00780b */ /* 0x000fe40003f6e000 */
[----:B------:R1:W5:Y:S01]  /*4ce0*/  MUFU.EX2 R112, R27 ;  /* 0x0000001b00707308 */ /* 0x0003620000000800 */
[----:B--2---:R-:W-:Y:S01]  /*4cf0*/  FFMA R26, R46, UR13, -R25 ;  /* 0x0000000d2e1a7c23 */ /* 0x004fe20008000819 */
[----:B---3--:R-:W-:Y:S01]  /*4d00*/  @!P2 FMUL R84, R84, R84 ;  /* 0x000000545454a220 */ /* 0x008fe20000400000 */
[----:B------:R-:W-:-:S05]  /*4d10*/  FSETP.GEU.AND P2, PT, R42, -126, PT ;  /* 0xc2fc00002a00780b */ /* 0x000fca0003f4e000 */
[----:B------:R-:W2:Y:S01]  /*4d20*/  MUFU.EX2 R39, R38 ;  /* 0x0000002600277308 */ /* 0x000ea20000000800 */
[----:B-1----:R-:W-:Y:S01]  /*4d30*/  FFMA R27, R50, UR13, -R25 ;  /* 0x0000000d321b7c23 */ /* 0x002fe20008000819 */
[----:B----4-:R-:W-:Y:S01]  /*4d40*/  @!P4 FMUL R110, R110, R110 ;  /* 0x0000006e6e6ec220 */ /* 0x010fe20000400000 */
[----:B------:R-:W-:Y:S01]  /*4d50*/  @!P3 FMUL R29, R29, 0.5 ;  /* 0x3f0000001d1db820 */ /* 0x000fe20000400000 */
[----:B------:R-:W-:-:S04]  /*4d60*/  FSETP.GEU.AND P4, PT, R26, -126, PT ;  /* 0xc2fc00001a00780b */ /* 0x000fc80003f8e000 */
[----:B------:R1:W3:Y:S01]  /*4d70*/  MUFU.EX2 R46, R29 ;  /* 0x0000001d002e7308 */ /* 0x0002e20000000800 */
[----:B-----5:R-:W-:Y:S01]  /*4d80*/  @!P6 FMUL R112, R112, R112 ;  /* 0x000000707070e220 */ /* 0x020fe20000400000 */
[----:B------:R-:W-:Y:S01]  /*4d90*/  FSETP.GEU.AND P6, PT, R27, -126, PT ;  /* 0xc2fc00001b00780b */ /* 0x000fe20003fce000 */
[----:B------:R-:W-:-:S05]  /*4da0*/  @!P2 FMUL R42, R42, 0.5 ;  /* 0x3f0000002a2aa820 */ /* 0x000fca0000400000 */
[----:B------:R-:W4:Y:S01]  /*4db0*/  MUFU.EX2 R43, R42 ;  /* 0x0000002a002b7308 */ /* 0x000f220000000800 */
[----:B--2---:R-:W-:Y:S01]  /*4dc0*/  @!P5 FMUL R39, R39, R39 ;  /* 0x000000272727d220 */ /* 0x004fe20000400000 */
[----:B------:R-:W-:Y:S01]  /*4dd0*/  FSETP.GEU.AND P5, PT, R30, -126, PT ;  /* 0xc2fc00001e00780b */ /* 0x000fe20003fae000 */
[----:B------:R-:W-:Y:S01]  /*4de0*/  @!P4 FMUL R26, R26, 0.5 ;  /* 0x3f0000001a1ac820 */ /* 0x000fe20000400000 */
[----:B-1----:R-:W-:-:S03]  /*4df0*/  FFMA R29, R54, UR13, -R25 ;  /* 0x0000000d361d7c23 */ /* 0x002fc60008000819 */
[----:B------:R-:W-:Y:S01]  /*4e00*/  @!P6 FMUL R27, R27, 0.5 ;  /* 0x3f0000001b1be820 */ /* 0x000fe20000400000 */
[----:B------:R1:W2:Y:S01]  /*4e10*/  MUFU.EX2 R47, R26 ;  /* 0x0000001a002f7308 */ /* 0x0002a20000000800 */
[----:B---3--:R-:W-:Y:S01]  /*4e20*/  @!P3 FMUL R46, R46, R46 ;  /* 0x0000002e2e2eb220 */ /* 0x008fe20000400000 */
[----:B------:R-:W-:-:S05]  /*4e30*/  FSETP.GEU.AND P3, PT, R29, -126, PT ;  /* 0xc2fc00001d00780b */ /* 0x000fca0003f6e000 */
[----:B------:R-:W-:Y:S01]  /*4e40*/  @!P5 FMUL R30, R30, 0.5 ;  /* 0x3f0000001e1ed820 */ /* 0x000fe20000400000 */
[----:B------:R3:W5:Y:S01]  /*4e50*/  MUFU.EX2 R51, R27 ;  /* 0x0000001b00337308 */ /* 0x0007620000000800 */
[----:B-1----:R-:W-:Y:S01]  /*4e60*/  FFMA R26, R55, UR13, -R25 ;  /* 0x0000000d371a7c23 */ /* 0x002fe20008000819 */
[----:B----4-:R-:W-:Y:S01]  /*4e70*/  @!P2 FMUL R43, R43, R43 ;  /* 0x0000002b2b2ba220 */ /* 0x010fe20000400000 */
[----:B------:R-:W-:-:S04]  /*4e80*/  FSETP.GEU.AND P2, PT, R34, -126, PT ;  /* 0xc2fc00002200780b */ /* 0x000fc80003f4e000 */
[----:B------:R-:W-:Y:S01]  /*4e90*/  @!P3 FMUL R29, R29, 0.5 ;  /* 0x3f0000001d1db820 */ /* 0x000fe20000400000 */
[----:B------:R1:W4:Y:S01]  /*4ea0*/  MUFU.EX2 R50, R30 ;  /* 0x0000001e00327308 */ /* 0x0003220000000800 */
[----:B--2---:R-:W-:Y:S01]  /*4eb0*/  @!P4 FMUL R47, R47, R47 ;  /* 0x0000002f2f2fc220 */ /* 0x004fe20000400000 */
[----:B------:R-:W-:Y:S01]  /*4ec0*/  FSETP.GEU.AND P4, PT, R26, -126, PT ;  /* 0xc2fc00001a00780b */ /* 0x000fe20003f8e000 */
[----:B---3--:R-:W-:-:S05]  /*4ed0*/  FFMA R27, R62, UR13, -R25 ;  /* 0x0000000d3e1b7c23 */ /* 0x008fca0008000819 */
[----:B------:R2:W3:Y:S01]  /*4ee0*/  MUFU.EX2 R55, R29 ;  /* 0x0000001d00377308 */ /* 0x0004e20000000800 */
[----:B-1----:R-:W-:Y:S01]  /*4ef0*/  FFMA R30, R58, UR13, -R25 ;  /* 0x0000000d3a1e7c23 */ /* 0x002fe20008000819 */
[----:B-----5:R-:W-:Y:S01]  /*4f00*/  @!P6 FMUL R51, R51, R51 ;  /* 0x000000333333e220 */ /* 0x020fe20000400000 */
[----:B------:R-:W-:Y:S01]  /*4f10*/  FSETP.GEU.AND P6, PT, R59, -126, PT ;  /* 0xc2fc00003b00780b */ /* 0x000fe20003fce000 */
[----:B------:R-:W-:-:S03]  /*4f20*/  @!P2 FMUL R34, R34, 0.5 ;  /* 0x3f0000002222a820 */ /* 0x000fc60000400000 */
[----:B------:R-:W-:Y:S01]  /*4f30*/  @!P4 FMUL R26, R26, 0.5 ;  /* 0x3f0000001a1ac820 */ /* 0x000fe20000400000 */
[----:B------:R1:W5:Y:S01]  /*4f40*/  MUFU.EX2 R54, R34 ;  /* 0x0000002200367308 */ /* 0x0003620000000800 */
[----:B----4-:R-:W-:Y:S01]  /*4f50*/  @!P5 FMUL R50, R50, R50 ;  /* 0x000000323232d220 */ /* 0x010fe20000400000 */
[----:B------:R-:W-:Y:S01]  /*4f60*/  FSETP.GEU.AND P5, PT, R30, -126, PT ;  /* 0xc2fc00001e00780b */ /* 0x000fe20003fae000 */
[----:B--2---:R-:W-:-:S05]  /*4f70*/  FFMA R29, R70, UR13, -R25 ;  /* 0x0000000d461d7c23 */ /* 0x004fca0008000819 */
[----:B------:R-:W-:Y:S01]  /*4f80*/  @!P6 FMUL R59, R59, 0.5 ;  /* 0x3f0000003b3be820 */ /* 0x000fe20000400000 */
[----:B------:R2:W4:Y:S01]  /*4f90*/  MUFU.EX2 R58, R26 ;  /* 0x0000001a003a7308 */ /* 0x0005220000000800 */
[----:B---3--:R-:W-:Y:S01]  /*4fa0*/  @!P3 FMUL R55, R55, R55 ;  /* 0x000000373737b220 */ /* 0x008fe20000400000 */
[----:B------:R-:W-:Y:S01]  /*4fb0*/  FSETP.GEU.AND P3, PT, R63, -126, PT ;  /* 0xc2fc00003f00780b */ /* 0x000fe20003f6e000 */
[----:B-1----:R-:W-:-:S03]  /*4fc0*/  FADD R34, R41, R68 ;  /* 0x0000004429227221 */ /* 0x002fc60000000000 */
[----:B------:R-:W-:Y:S02]  /*4fd0*/  @!P5 FMUL R30, R30, 0.5 ;  /* 0x3f0000001e1ed820 */ /* 0x000fe40000400000 */
[----:B------:R-:W1:Y:S01]  /*4fe0*/  MUFU.EX2 R59, R59 ;  /* 0x0000003b003b7308 */ /* 0x000e620000000800 */
[----:B--2---:R-:W-:Y:S01]  /*4ff0*/  FFMA R26, R66, UR13, -R25 ;  /* 0x0000000d421a7c23 */ /* 0x004fe20008000819 */
[----:B-----5:R-:W-:Y:S01]  /*5000*/  @!P2 FMUL R54, R54, R54 ;  /* 0x000000363636a220 */ /* 0x020fe20000400000 */
[----:B------:R-:W-:-:S04]  /*5010*/  FSETP.GEU.AND P2, PT, R27, -126, PT ;  /* 0xc2fc00001b00780b */ /* 0x000fc80003f4e000 */
[----:B------:R-:W-:Y:S01]  /*5020*/  @!P3 FMUL R63, R63, 0.5 ;  /* 0x3f0000003f3fb820 */ /* 0x000fe20000400000 */
[----:B------:R2:W3:Y:S01]  /*5030*/  MUFU.EX2 R62, R30 ;  /* 0x0000001e003e7308 */ /* 0x0004e20000000800 */
[----:B----4-:R-:W-:Y:S01]  /*5040*/  @!P4 FMUL R58, R58, R58 ;  /* 0x0000003a3a3ac220 */ /* 0x010fe20000400000 */
[----:B------:R-:W-:-:S06]  /*5050*/  FSETP.GEU.AND P4, PT, R26, -126, PT ;  /* 0xc2fc00001a00780b */ /* 0x000fcc0003f8e000 */
[----:B------:R-:W4:Y:S01]  /*5060*/  MUFU.EX2 R63, R63 ;  /* 0x0000003f003f7308 */ /* 0x000f220000000800 */
[----:B-1----:R-:W-:Y:S01]  /*5070*/  @!P6 FMUL R59, R59, R59 ;  /* 0x0000003b3b3be220 */ /* 0x002fe20000400000 */
[----:B------:R-:W-:Y:S01]  /*5080*/  FSETP.GEU.AND P6, PT, R29, -126, PT ;  /* 0xc2fc00001d00780b */ /* 0x000fe20003fce000 */
[----:B------:R-:W-:Y:S01]  /*5090*/  @!P2 FMUL R27, R27, 0.5 ;  /* 0x3f0000001b1ba820 */ /* 0x000fe20000400000 */
[----:B--2---:R-:W-:-:S03]  /*50a0*/  FFMA R30, R78, UR13, -R25 ;  /* 0x0000000d4e1e7c23 */ /* 0x004fc60008000819 */
        /* <DEDUP_REMOVED lines=8> */
[----:B------:R-:W-:-:S03]  /*5130*/  FADD R25, R13, R52 ;  /* 0x000000340d197221 */ /* 0x000fc60000000000 */
[----:B------:R-:W-:Y:S01]  /*5140*/  FSETP.GEU.AND P3, PT, R27, -126, PT ;  /* 0xc2fc00001b00780b */ /* 0x000fe20003f6e000 */
[----:B------:R-:W-:Y:S01]  /*5150*/  @!P5 FMUL R67, R67, 0.5 ;  /* 0x3f0000004343d820 */ /* 0x000fe20000400000 */
[----:B------:R-:W1:Y:S01]  /*5160*/  MUFU.EX2 R74, R29 ;  /* 0x0000001d004a7308 */ /* 0x000e620000000800 */
[----:B--2---:R-:W-:Y:S01]  /*5170*/  @!P2 FMUL R66, R66, R66 ;  /* 0x000000424242a220 */ /* 0x004fe20000400000 */
[----:B------:R-:W-:Y:S01]  /*5180*/  FSETP.GEU.AND P2, PT, R71, -126, PT ;  /* 0xc2fc00004700780b */ /* 0x000fe20003f4e000 */
[----:B---3--:R-:W-:Y:S01]  /*5190*/  FADD R26, R32, R65 ;  /* 0x00000041201a7221 */ /* 0x008fe20000000000 */
[----:B------:R-:W-:Y:S01]  /*51a0*/  FADD R34, R25, R34 ;  /* 0x0000002219227221 */ /* 0x000fe20000000000 */
[----:B------:R-:W-:-:S03]  /*51b0*/  F2FP.BF16.F32.PACK_AB R32, R21, R32 ;  /* 0x000000201520723e */ /* 0x000fc600000010ff */
[----:B------:R-:W2:Y:S01]  /*51c0*/  MUFU.EX2 R67, R67 ;  /* 0x0000004300437308 */ /* 0x000ea20000000800 */
[----:B-----5:R-:W-:Y:S01]  /*51d0*/  @!P4 FMUL R70, R70, R70 ;  /* 0x000000464646c220 */ /* 0x020fe20000400000 */
[----:B------:R-:W-:Y:S01]  /*51e0*/  FSETP.GEU.AND P4, PT, R75, -126, PT ;  /* 0xc2fc00004b00780b */ /* 0x000fe20003f8e000 */
[----:B------:R-:W-:Y:S02]  /*51f0*/  @!P3 FMUL R27, R27, 0.5 ;  /* 0x3f0000001b1bb820 */ /* 0x000fe40000400000 */
[----:B------:R-:W-:Y:S02]  /*5200*/  FADD R85, R35, R70 ;  /* 0x0000004623557221 */ /* 0x000fe40000000000 */
        /* <DEDUP_REMOVED lines=8> */
[----:B---3--:R-:W-:Y:S01]  /*5290*/  FADD R27, R3, R26 ;  /* 0x0000001a031b7221 */ /* 0x008fe20000000000 */
[----:B------:R-:W-:Y:S01]  /*52a0*/  FADD R3, R9, R44 ;  /* 0x0000002c09037221 */ /* 0x000fe20000000000 */
[----:B------:R-:W-:Y:S02]  /*52b0*/  FADD R26, R21, R60 ;  /* 0x0000003c151a7221 */ /* 0x000fe40000000000 */
[----:B------:R-:W-:Y:S01]  /*52c0*/  @!P6 FMUL R82, R82, 0.5 ;  /* 0x3f0000005252e820 */ /* 0x000fe20000400000 */
[----:B------:R-:W2:Y:S01]  /*52d0*/  MUFU.EX2 R75, R75 ;  /* 0x0000004b004b7308 */ /* 0x000ea20000000800 */
[----:B----4-:R-:W-:Y:S01]  /*52e0*/  @!P3 FMUL R78, R78, R78 ;  /* 0x0000004e4e4eb220 */ /* 0x010fe20000400000 */
[----:B------:R-:W-:Y:S01]  /*52f0*/  FSETP.GEU.AND P3, PT, R83, -126, PT ;  /* 0xc2fc00005300780b */ /* 0x000fe20003f6e000 */
[----:B------:R-:W-:Y:S01]  /*5300*/  FADD R29, R3, R26 ;  /* 0x0000001a031d7221 */ /* 0x000fe20000000000 */
[----:B------:R-:W-:Y:S01]  /*5310*/  FADD R3, R6, R53 ;  /* 0x0000003506037221 */ /* 0x000fe20000000000 */
[----:B------:R-:W-:Y:S01]  /*5320*/  FADD R26, R12, R69 ;  /* 0x000000450c1a7221 */ /* 0x000fe20000000000 */
[----:B------:R-:W-:Y:S01]  /*5330*/  FADD R114, R43, R78 ;  /* 0x0000004e2b727221 */ /* 0x000fe20000000000 */
[----:B------:R-:W-:Y:S01]  /*5340*/  @!P5 FMUL R30, R30, 0.5 ;  /* 0x3f0000001e1ed820 */ /* 0x000fe20000400000 */
[----:B------:R-:W3:Y:S01]  /*5350*/  MUFU.EX2 R82, R82 ;  /* 0x0000005200527308 */ /* 0x000ee20000000800 */
[----:B-1----:R-:W-:Y:S01]  /*5360*/  @!P2 FMUL R71, R71, R71 ;  /* 0x000000474747a220 */ /* 0x002fe20000400000 */
[----:B------:R-:W-:Y:S01]  /*5370*/  FSETP.GEU.AND P2, PT, R81, -126, PT ;  /* 0xc2fc00005100780b */ /* 0x000fe20003f4e000 */
[----:B------:R-:W-:Y:S01]  /*5380*/  FADD R25, R3, R26 ;  /* 0x0000001a03197221 */ /* 0x000fe20000000000 */
[----:B------:R-:W-:Y:S01]  /*5390*/  FADD R3, R11, R48 ;  /* 0x000000300b037221 */ /* 0x000fe20000000000 */
[----:B------:R-:W-:Y:S01]  /*53a0*/  FADD R26, R37, R64 ;  /* 0x00000040251a7221 */ /* 0x000fe20000000000 */
[----:B------:R-:W-:Y:S01]  /*53b0*/  FADD R29, R29, R34 ;  /* 0x000000221d1d7221 */ /* 0x000fe20000000000 */
[----:B------:R-:W-:Y:S01]  /*53c0*/  @!P3 FMUL R83, R83, 0.5 ;  /* 0x3f0000005353b820 */ /* 0x000fe20000400000 */
[----:B------:R1:W4:Y:S01]  /*53d0*/  MUFU.EX2 R76, R30 ;  /* 0x0000001e004c7308 */ /* 0x0003220000000800 */
[----:B--2---:R-:W-:Y:S01]  /*53e0*/  @!P4 FMUL R75, R75, R75 ;  /* 0x0000004b4b4bc220 */ /* 0x004fe20000400000 */
[----:B------:R-:W-:Y:S01]  /*53f0*/  FSETP.GEU.AND P4, PT, R79, -126, PT ;  /* 0xc2fc00004f00780b */ /* 0x000fe20003f8e000 */
[----:B------:R-:W-:Y:S01]  /*5400*/  FADD R26, R3, R26 ;  /* 0x0000001a031a7221 */ /* 0x000fe20000000000 */
[----:B------:R-:W-:Y:S01]  /*5410*/  FADD R3, R33, R62 ;  /* 0x0000003e21037221 */ /* 0x000fe20000000000 */
[----:B------:R-:W-:Y:S01]  /*5420*/  FADD R109, R46, R75 ;  /* 0x0000004b2e6d7221 */ /* 0x000fe20000000000 */
[----:B------:R-:W-:Y:S01]  /*5430*/  F2FP.BF16.F32.PACK_AB R34, R37, R12 ;  /* 0x0000000c2522723e */ /* 0x000fe200000010ff */
[----:B------:R-:W-:Y:S01]  /*5440*/  @!P2 FMUL R81, R81, 0.5 ;  /* 0x3f0000005151a820 */ /* 0x000fe20000400000 */
[----:B------:R-:W2:Y:S01]  /*5450*/  MUFU.EX2 R83, R83 ;  /* 0x0000005300537308 */ /* 0x000ea20000000800 */
[----:B---3--:R-:W-:Y:S01]  /*5460*/  @!P6 FMUL R82, R82, R82 ;  /* 0x000000525252e220 */ /* 0x008fe20000400000 */
[----:B------:R-:W-:Y:S01]  /*5470*/  FSETP.GEU.AND P6, PT, R87, -126, PT ;  /* 0xc2fc00005700780b */ /* 0x000fe20003fce000 */
[----:B-1----:R-:W-:Y:S01]  /*5480*/  FADD R30, R36, R73 ;  /* 0x00000049241e7221 */ /* 0x002fe20000000000 */
[----:B------:R-:W-:Y:S01]  /*5490*/  FADD R113, R3, R114 ;  /* 0x0000007203717221 */ /* 0x000fe20000000000 */
[----:B------:R-:W-:Y:S01]  /*54a0*/  FADD R116, R51, R82 ;  /* 0x0000005233747221 */ /* 0x000fe20000000000 */
[----:B------:R-:W-:Y:S01]  /*54b0*/  FADD R3, R31, R66 ;  /* 0x000000421f037221 */ /* 0x000fe20000000000 */
[----:B------:R-:W-:Y:S01]  /*54c0*/  @!P4 FMUL R79, R79, 0.5 ;  /* 0x3f0000004f4fc820 */ /* 0x000fe20000400000 */
[----:B------:R-:W-:Y:S01]  /*54d0*/  FADD R38, R7, R30 ;  /* 0x0000001e07267221 */ /* 0x000fe20000000000 */
[----:B----4-:R-:W-:Y:S01]  /*54e0*/  @!P5 FMUL R76, R76, R76 ;  /* 0x0000004c4c4cd220 */ /* 0x010fe20000400000 */
[----:B------:R-:W-:Y:S01]  /*54f0*/  FSETP.GEU.AND P5, PT, R86, -126, PT ;  /* 0xc2fc00005600780b */ /* 0x000fe20003fae000 */
[----:B------:R-:W-:Y:S01]  /*5500*/  FADD R7, R8, R61 ;  /* 0x0000003d08077221 */ /* 0x000fe20000000000 */
[----:B------:R-:W-:Y:S01]  /*5510*/  FADD R30, R40, R77 ;  /* 0x0000004d281e7221 */ /* 0x000fe20000000000 */
[----:B------:R-:W1:Y:S01]  /*5520*/  MUFU.EX2 R79, R79 ;  /* 0x0000004f004f7308 */ /* 0x000e620000000800 */
[----:B------:R-:W-:Y:S01]  /*5530*/  FADD R118, R85, R116 ;  /* 0x0000007455767221 */ /* 0x000fe20000000000 */
[----:B------:R-:W-:Y:S01]  /*5540*/  @!P6 FMUL R87, R87, 0.5 ;  /* 0x3f0000005757e820 */ /* 0x000fe20000400000 */
[----:B------:R-:W-:Y:S01]  /*5550*/  FADD R42, R7, R30 ;  /* 0x0000001e072a7221 */ /* 0x000fe20000000000 */
[----:B--2---:R-:W-:Y:S01]  /*5560*/  @!P3 FMUL R83, R83, R83 ;  /* 0x000000535353b220 */ /* 0x004fe20000400000 */
[----:B------:R-:W-:Y:S01]  /*5570*/  FSETP.GEU.AND P3, PT, R10, -126, PT ;  /* 0xc2fc00000a00780b */ /* 0x000fe20003f6e000 */
[----:B------:R-:W-:Y:S01]  /*5580*/  FADD R7, R15, R56 ;  /* 0x000000380f077221 */ /* 0x000fe20000000000 */
[----:B------:R-:W-:Y:S01]  /*5590*/  FADD R30, R45, R72 ;  /* 0x000000482d1e7221 */ /* 0x000fe20000000000 */
[----:B------:R-:W2:Y:S01]  /*55a0*/  MUFU.EX2 R87, R87 ;  /* 0x0000005700577308 */ /* 0x000ea20000000800 */
[----:B------:R-:W-:Y:S01]  /*55b0*/  FADD R114, R47, R76 ;  /* 0x0000004c2f727221 */ /* 0x000fe20000000000 */
[----:B------:R-:W-:Y:S01]  /*55c0*/  @!P5 FMUL R86, R86, 0.5 ;  /* 0x3f0000005656d820 */ /* 0x000fe20000400000 */
[----:B------:R-:W-:Y:S01]  /*55d0*/  FADD R7, R7, R30 ;  /* 0x0000001e07077221 */ /* 0x000fe20000000000 */
[----:B------:R-:W-:Y:S01]  /*55e0*/  FADD R30, R80, R59 ;  /* 0x0000003b501e7221 */ /* 0x000fe20000000000 */
[----:B------:R-:W-:Y:S01]  /*55f0*/  FADD R85, R54, R83 ;  /* 0x0000005336557221 */ /* 0x000fe20000000000 */
[----:B------:R-:W-:Y:S01]  /*5600*/  FADD R117, R3, R114 ;  /* 0x0000007203757221 */ /* 0x000fe20000000000 */
[----:B------:R-:W-:Y:S01]  /*5610*/  FADD R27, R27, R38 ;  /* 0x000000261b1b7221 */ /* 0x000fe20000000000 */
[----:B------:R-:W3:Y:S01]  /*5620*/  MUFU.EX2 R86, R86 ;  /* 0x0000005600567308 */ /* 0x000ee20000000800 */
[----:B------:R-:W-:Y:S01]  /*5630*/  FADD R115, R30, R109 ;  /* 0x0000006d1e737221 */ /* 0x000fe20000000000 */
[----:B------:R-:W-:Y:S01]  /*5640*/  @!P3 FMUL R10, R10, 0.5 ;  /* 0x3f0000000a0ab820 */ /* 0x000fe20000400000 */
[----:B------:R-:W-:Y:S01]  /*5650*/  FADD R30, R110, R67 ;  /* 0x000000436e1e7221 */ /* 0x000fe20000000000 */
[----:B-1----:R-:W-:Y:S01]  /*5660*/  @!P4 FMUL R79, R79, R79 ;  /* 0x0000004f4f4fc220 */ /* 0x002fe20000400000 */
[----:B------:R-:W-:Y:S01]  /*5670*/  FADD R109, R112, R71 ;  /* 0x00000047706d7221 */ /* 0x000fe20000000000 */
[----:B------:R-:W-:Y:S01]  /*5680*/  FADD R42, R25, R42 ;  /* 0x0000002a192a7221 */ /* 0x000fe20000000000 */
[----:B------:R-:W-:Y:S01]  /*5690*/  FADD R120, R30, R85 ;  /* 0x000000551e787221 */ /* 0x000fe20000000000 */
[----:B------:R-:W1:Y:S01]  /*56a0*/  MUFU.EX2 R3, R10 ;  /* 0x0000000a00037308 */ /* 0x000e620000000800 */
[----:B--2---:R-:W-:Y:S01]  /*56b0*/  @!P6 FMUL R87, R87, R87 ;  /* 0x000000575757e220 */ /* 0x004fe20000400000 */
[----:B------:R-:W-:Y:S01]  /*56c0*/  FADD R85, R39, R74 ;  /* 0x0000004a27557221 */ /* 0x000fe20000000000 */
[----:B------:R-:W-:Y:S01]  /*56d0*/  FADD R30, R84, R63 ;  /* 0x0000003f541e7221 */ /* 0x000fe20000000000 */
[----:B------:R-:W-:Y:S01]  /*56e0*/  FADD R111, R50, R79 ;  /* 0x0000004f326f7221 */ /* 0x000fe20000000000 */
[----:B------:R-:W-:Y:S01]  /*56f0*/  FADD R116, R58, R87 ;  /* 0x000000573a747221 */ /* 0x000fe20000000000 */
[----:B------:R-:W-:Y:S01]  /*5700*/  FADD R26, R26, R7 ;  /* 0x000000071a1a7221 */ /* 0x000fe20000000000 */
[----:B------:R-:W-:Y:S01]  /*5710*/  FADD R113, R113, R118 ;  /* 0x0000007671717221 */ /* 0x000fe20000000000 */
[----:B------:R-:W2:Y:S01]  /*5720*/  MUFU.EX2 R81, R81 ;  /* 0x0000005100517308 */ /* 0x000ea20000000800 */
[----:B---3--:R-:W-:Y:S01]  /*5730*/  @!P5 FMUL R86, R86, R86 ;  /* 0x000000565656d220 */ /* 0x008fe20000400000 */
[----:B------:R-:W-:Y:S01]  /*5740*/  FADD R30, R30, R111 ;  /* 0x0000006f1e1e7221 */ /* 0x000fe20000000000 */
[----:B------:R-:W-:Y:S01]  /*5750*/  FADD R109, R109, R116 ;  /* 0x000000746d6d7221 */ /* 0x000fe20000000000 */
[----:B------:R-:W-:Y:S01]  /*5760*/  FADD R115, R115, R120 ;  /* 0x0000007873737221 */ /* 0x000fe20000000000 */
[----:B------:R-:W-:Y:S01]  /*5770*/  FADD R114, R55, R86 ;  /* 0x0000005637727221 */ /* 0x000fe20000000000 */
[----:B------:R-:W-:Y:S01]  /*5780*/  FADD R26, R29, R26 ;  /* 0x0000001a1d1a7221 */ /* 0x000fe20000000000 */
[----:B------:R-:W-:Y:S01]  /*5790*/  FADD R30, R30, R109 ;  /* 0x0000006d1e1e7221 */ /* 0x000fe20000000000 */
[----:B------:R-:W-:Y:S01]  /*57a0*/  FADD R27, R27, R42 ;  /* 0x0000002a1b1b7221 */ /* 0x000fe20000000000 */
[----:B------:R-:W-:Y:S01]  /*57b0*/  FADD R114, R85, R114 ;  /* 0x0000007255727221 */ /* 0x000fe20000000000 */
[----:B------:R-:W-:Y:S01]  /*57c0*/  SHF.L.U32 R7, R107, 0x1f, RZ ;  /* 0x0000001f6b077819 */ /* 0x000fe200000006ff */
[----:B------:R-:W-:Y:S01]  /*57d0*/  FADD R30, R115, R30 ;  /* 0x0000001e731e7221 */ /* 0x000fe20000000000 */
[----:B------:R-:W-:Y:S01]  /*57e0*/  FADD R26, R27, R26 ;  /* 0x0000001a1b1a7221 */ /* 0x000fe20000000000 */
[----:B------:R-:W-:Y:S01]  /*57f0*/  FADD R114, R117, R114 ;  /* 0x0000007275727221 */ /* 0x000fe20000000000 */
[----:B-1----:R-:W-:Y:S01]  /*5800*/  @!P3 FMUL R3, R3, R3 ;  /* 0x000000030303b220 */ /* 0x002fe20000400000 */
[----:B------:R-:W-:-:S02]  /*5810*/  F2FP.BF16.F32.PACK_AB R38, R45, R40 ;  /* 0x000000282d26723e */ /* 0x000fc400000010ff */
[----:B------:R-:W-:Y:S01]  /*5820*/  FADD R113, R113, R114 ;  /* 0x0000007271717221 */ /* 0x000fe20000000000 */
[----:B--2---:R-:W-:Y:S01]  /*5830*/  @!P2 FMUL R81, R81, R81 ;  /* 0x000000515151a220 */ /* 0x004fe20000400000 */
[----:B------:R1:W2:Y:S01]  /*5840*/  SYNCS.PHASECHK.TRANS64.TRYWAIT P2, [UR6+0xe400], R7 ;  /* 0x00e40007ff0075a7 */ /* 0x0002a20008040146 */
[----:B------:R-:W-:Y:S01]  /*5850*/  F2FP.BF16.F32.PACK_AB R25, R80, R33 ;  /* 0x000000215019723e */ /* 0x000fe200000010ff */
[----:B------:R-:W-:Y:S01]  /*5860*/  FADD R30, R113, R30 ;  /* 0x0000001e711e7221 */ /* 0x000fe20000000000 */
[----:B------:R-:W-:Y:S01]  /*5870*/  F2FP.BF16.F32.PACK_AB R27, R84, R31 ;  /* 0x0000001f541b723e */ /* 0x000fe200000010ff */
[----:B------:R-:W-:Y:S01]  /*5880*/  FFMA R14, R3, R14, R26 ;  /* 0x0000000e030e7223 */ /* 0x000fe2000000001a */
[----:B------:R-:W-:Y:S01]  /*5890*/  F2FP.BF16.F32.PACK_AB R29, R110, R35 ;  /* 0x000000236e1d723e */ /* 0x000fe200000010ff */
[----:B------:R-:W-:Y:S01]  /*58a0*/  FFMA R20, R81, R20, R30 ;  /* 0x0000001451147223 */ /* 0x000fe2000000001e */
[----:B------:R-:W-:Y:S01]  /*58b0*/  F2FP.BF16.F32.PACK_AB R40, R44, R49 ;  /* 0x000000312c28723e */ /* 0x000fe200000010ff */
[----:B------:R-:W-:Y:S01]  /*58c0*/  FMUL R88, R88, R3 ;  /* 0x0000000358587220 */ /* 0x000fe20000400000 */
[----:B------:R-:W-:Y:S01]  /*58d0*/  F2FP.BF16.F32.PACK_AB R31, R112, R39 ;  /* 0x00000027701f723e */ /* 0x000fe200000010ff */
[----:B------:R-:W-:Y:S01]  /*58e0*/  FMUL R89, R89, R3 ;  /* 0x0000000359597220 */ /* 0x000fe20000400000 */
[----:B------:R-:W-:Y:S01]  /*58f0*/  F2FP.BF16.F32.PACK_AB R33, R46, R43 ;  /* 0x0000002b2e21723e */ /* 0x000fe200000010ff */
[----:B------:R-:W-:Y:S01]  /*5900*/  FMUL R92, R92, R3 ;  /* 0x000000035c5c7220 */ /* 0x000fe20000400000 */
[----:B------:R-:W-:Y:S01]  /*5910*/  F2FP.BF16.F32.PACK_AB R35, R50, R47 ;  /* 0x0000002f3223723e */ /* 0x000fe200000010ff */
[-C--:B------:R-:W-:Y:S01]  /*5920*/  FMUL R93, R93, R3.reuse ;  /* 0x000000035d5d7220 */ /* 0x080fe20000400000 */
[----:B------:R-:W-:Y:S01]  /*5930*/  F2FP.BF16.F32.PACK_AB R36, R41, R36 ;  /* 0x000000242924723e */ /* 0x000fe200000010ff */
[----:B------:R-:W-:Y:S01]  /*5940*/  FMUL R96, R96, R3 ;  /* 0x0000000360607220 */ /* 0x000fe20000400000 */
        /* <DEDUP_REMOVED lines=8> */
[-C--:B------:R-:W-:Y:S01]  /*59d0*/  FMUL R91, R91, R81.reuse ;  /* 0x000000515b5b7220 */ /* 0x080fe20000400000 */
[-C--:B------:R-:W-:Y:S01]  /*59e0*/  FMUL R94, R94, R81.reuse ;  /* 0x000000515e5e7220 */ /* 0x080fe20000400000 */
[-C--:B------:R-:W-:Y:S01]  /*59f0*/  FMUL R95, R95, R81.reuse ;  /* 0x000000515f5f7220 */ /* 0x080fe20000400000 */
[-C--:B------:R-:W-:Y:S01]  /*5a00*/  FMUL R98, R98, R81.reuse ;  /* 0x0000005162627220 */ /* 0x080fe20000400000 */
[-C--:B------:R-:W-:Y:S01]  /*5a10*/  FMUL R99, R99, R81.reuse ;  /* 0x0000005163637220 */ /* 0x080fe20000400000 */
[-C--:B------:R-:W-:Y:S01]  /*5a20*/  FMUL R102, R102, R81.reuse ;  /* 0x0000005166667220 */ /* 0x080fe20000400000 */
[----:B------:R-:W-:Y:S01]  /*5a30*/  FMUL R103, R103, R81 ;  /* 0x0000005167677220 */ /* 0x000fe20000400000 */
        /* <DEDUP_REMOVED lines=13> */
[----:B------:R-:W-:Y:S01]  /*5b10*/  F2FP.BF16.F32.PACK_AB R54, R72, R77 ;  /* 0x0000004d4836723e */ /* 0x000fe200000010ff */
[----:B-12---:R-:W-:Y:S06]  /*5b20*/  @!P0 BRA `(.L_x_29) ;  /* 0x0000000000048947 */ /* 0x006fec0003800000 */
[----:B------:R-:W-:Y:S01]  /*5b30*/  BPT.TRAP 0x1 ;  /* 0x000000040000795c */ /* 0x000fe20000300000 */
.L_x_29:
[----:B------:R-:W-:Y:S05]  /*5b40*/  @P2 BRA `(.L_x_30) ;  /* 0x0000000000082947 */ /* 0x000fea0003800000 */
[----:B------:R-:W1:Y:S02]  /*5b50*/  SYNCS.PHASECHK.TRANS64.TRYWAIT P2, [UR6+0xe400], R7 ;  /* 0x00e40007ff0075a7 */ /* 0x000e640008040146 */
[----:B-1----:R-:W-:Y:S05]  /*5b60*/  @!P2 BRA `(.L_x_31) ;  /* 0x0000002c00a0a947 */ /* 0x002fea0003800000 */
.L_x_30:
[----:B------:R-:W-:Y:S01]  /*5b70*/  ULEA UR11, UR10, UR50, 0x9 ;  /* 0x000000320a0b7291 */ /* 0x000fe2000f8e483f */
[----:B------:R-:W-:Y:S01]  /*5b80*/  WARPGROUP.ARRIVE ;  /* 0x00000000000079c5 */ /* 0x000fe20000000000 */
[----:B------:R-:W-:Y:S01]  /*5b90*/  UMOV UR7, 0x80000020 ;  /* 0x8000002000077882 */ /* 0x000fe20000000000 */
[----:B------:R-:W-:-:S04]  /*5ba0*/  F2FP.BF16.F32.PACK_AB R55, R87, R86 ;  /* 0x000000565737723e */ /* 0x000fc800000010ff */
[----:B------:R-:W-:Y:S02]  /*5bb0*/  UMOV UR6, UR11 ;  /* 0x0000000b00067c82 */ /* 0x000fe40008000000 */
        /* <DEDUP_REMOVED lines=39> */
.L_x_32:
[----:B------:R-:W-:-:S04]  /*5e30*/  ULEA UR6, UR12, UR47, 0x3 ;  /* 0x0000002f0c067291 */ /* 0x000fc8000f8e183f */
[----:B------:R-:W-:-:S04]  /*5e40*/  UIADD3 UR6, UR6, 0xe428, URZ ;  /* 0x0000e42806067890 */ /* 0x000fc8000fffe03f */
[----:B------:R-:W-:-:S09]  /*5e50*/  UPRMT UR6, URZ, 0x654, UR6 ;  /* 0x000006543f067896 */ /* 0x000fd20008000006 */
[----:B------:R-:W-:Y:S01]  /*5e60*/  SYNCS.ARRIVE.TRANS64.RED.A1T0 RZ, [UR6], RZ ;  /* 0x000000ffffff79a7 */ /* 0x000fe20008100406 */
[----:B------:R-:W-:Y:S05]  /*5e70*/  @P1 BRA `(.L_x_33) ;  /* 0x0000000000041947 */ /* 0x000fea0003800000 */
[----:B------:R-:W-:Y:S01]  /*5e80*/  BPT.TRAP 0x1 ;  /* 0x000000040000795c */ /* 0x000fe20000300000 */
.L_x_33:
[----:B------:R-:W-:-:S04]  /*5e90*/  UIADD3 UR12, UR12, 0x1, URZ ;  /* 0x000000010c0c7890 */ /* 0x000fc8000fffe03f */
[----:B------:R-:W-:-:S04]  /*5ea0*/  UISETP.NE.AND UP0, UPT, UR12, 0x5, UPT ;  /* 0x000000050c00788c */ /* 0x000fc8000bf05270 */
[----:B------:R-:W-:Y:S01]  /*5eb0*/  USEL UR12, UR12, URZ, UP0 ;  /* 0x0000003f0c0c7287 */ /* 0x000fe20008000000 */
[----:B------:R-:W-:Y:S11]  /*5ec0*/  @!P0 BRA `(.L_x_34) ;  /* 0x0000000000048947 */ /* 0x000ff60003800000 */
[----:B------:R-:W-:Y:S01]  /*5ed0*/  BPT.TRAP 0x1 ;  /* 0x000000040000795c */ /* 0x000fe20000300000 */
.L_x_34:
[----:B------:R-:W-:-:S04]  /*5ee0*/  ULEA UR6, UR12, UR47, 0x3 ;  /* 0x0000002f0c067291 */ /* 0x000fc8000f8e183f */
[----:B------:R-:W-:-:S04]  /*5ef0*/  UIADD3 UR6, UR6, 0xe428, URZ ;  /* 0x0000e42806067890 */ /* 0x000fc8000fffe03f */
[----:B------:R-:W-:-:S09]  /*5f00*/  UPRMT UR6, URZ, 0x654, UR6 ;  /* 0x000006543f067896 */ /* 0x000fd20008000006 */
[----:B------:R-:W-:Y:S01]  /*5f10*/  SYNCS.ARRIVE.TRANS64.RED.A1T0 RZ, [UR6], RZ ;  /* 0x000000ffffff79a7 */ /* 0x000fe20008100406 */
[----:B------:R-:W-:Y:S05]  /*5f20*/  @P1 BRA `(.L_x_35) ;  /* 0x0000000000041947 */ /* 0x000fea0003800000 */
[----:B------:R-:W-:Y:S01]  /*5f30*/  BPT.TRAP 0x1 ;  /* 0x000000040000795c */ /* 0x000fe20000300000 */
.L_x_35:
[----:B------:R-:W-:Y:S01]  /*5f40*/  UIADD3 UR10, UR10, 0x1, URZ ;  /* 0x000000010a0a7890 */ /* 0x000fe2000fffe03f */
[C---:B------:R-:W-:Y:S01]  /*5f50*/  ISETP.GT.AND P2, PT, R0.reuse, 0x2, PT ;  /* 0x000000020000780c */ /* 0x040fe20003f44270 */
[----:B------:R-:W-:Y:S01]  /*5f60*/  UIADD3 UR12, UR12, 0x1, URZ ;  /* 0x000000010c0c7890 */ /* 0x000fe2000fffe03f */
[----:B------:R-:W-:Y:S01]  /*5f70*/  VIADD R0, R0, 0xffffffff ;  /* 0xffffffff00007836 */ /* 0x000fe20000000000 */
[----:B------:R-:W-:Y:S01]  /*5f80*/  UISETP.NE.AND UP1, UPT, UR10, 0x5, UPT ;  /* 0x000000050a00788c */ /* 0x000fe2000bf25270 */
[----:B-1----:R-:W-:Y:S01]  /*5f90*/  MOV R7, R4 ;  /* 0x0000000400077202 */ /* 0x002fe20000000f00 */
[----:B------:R-:W-:Y:S01]  /*5fa0*/  UISETP.NE.AND UP0, UPT, UR12, 0x5, UPT ;  /* 0x000000050c00788c */ /* 0x000fe2000bf05270 */
[----:B------:R-:W-:Y:S01]  /*5fb0*/  IMAD.MOV.U32 R3, RZ, RZ, R5 ;  /* 0x000000ffff037224 */ /* 0x000fe200078e0005 */
[----:B------:R-:W-:Y:S02]  /*5fc0*/  USEL UR6, URZ, 0x1, UP1 ;  /* 0x000000013f067887 */ /* 0x000fe40008800000 */
[----:B------:R-:W-:-:S02]  /*5fd0*/  USEL UR12, UR12, URZ, UP0 ;  /* 0x0000003f0c0c7287 */ /* 0x000fc40008000000 */
[----:B------:R-:W-:Y:S02]  /*5fe0*/  USEL UR38, UR10, URZ, UP1 ;  /* 0x0000003f0a267287 */ /* 0x000fe40008800000 */
[----:B------:R-:W-:Y:S01]  /*5ff0*/  LOP3.LUT R107, R107, UR6, RZ, 0x3c, !PT ;  /* 0x000000066b6b7c12 */ /* 0x000fe2000f8e3cff */
[----:B------:R-:W-:Y:S09]  /*6000*/  @P2 BRA `(.L_x_36) ;  /* 0xffffffd800382947 */ /* 0x000ff2000383ffff */
.L_x_25:
[----:B------:R-:W-:-:S06]  /*6010*/  UISETP.NE.AND UP0, UPT, UR46, 0x3, UPT ;  /* 0x000000032e00788c */ /* 0x000fcc000bf05270 */
[----:B------:R-:W-:-:S13]  /*6020*/  PLOP3.LUT P2, PT, PT, PT, UP0, 0x80, 0x0 ;  /* 0x000000000000781c */ /* 0x000fda0003f4f008 */
[----:B------:R-:W-:Y:S05]  /*6030*/  @!P2 BRA `(.L_x_37) ;  /* 0x000000000004a947 */ /* 0x000fea0003800000 */
[----:B------:R-:W-:Y:S01]  /*6040*/  BPT.TRAP 0x1 ;  /* 0x000000040000795c */ /* 0x000fe20000300000 */
.L_x_37:
[----:B------:R-:W-:Y:S02]  /*6050*/  UISETP.GT.U32.AND UP0, UPT, UR45, 0x1, UPT ;  /* 0x000000012d00788c */ /* 0x000fe4000bf04070 */
[----:B------:R-:W-:-:S04]  /*6060*/  ULEA UR4, UR36, UR47, 0x3 ;  /* 0x0000002f24047291 */ /* 0x000fc8000f8e183f */
[----:B------:R-:W-:Y:S01]  /*6070*/  UIADD3 UR4, UR4, 0xe460, URZ ;  /* 0x0000e46004047890 */ /* 0x000fe2000fffe03f */
[----:B------:R-:W-:-:S03]  /*6080*/  PLOP3.LUT P2, PT, PT, PT, UP0, 0x80, 0x0 ;  /* 0x000000000000781c */ /* 0x000fc60003f4f008 */
[----:B------:R-:W-:-:S09]  /*6090*/  UPRMT UR4, URZ, 0x654, UR4 ;  /* 0x000006543f047896 */ /* 0x000fd20008000004 */
[----:B------:R-:W-:Y:S01]  /*60a0*/  SYNCS.ARRIVE.TRANS64.RED.A1T0 RZ, [UR4], RZ ;  /* 0x000000ffffff79a7 */ /* 0x000fe20008100404 */
[----:B------:R-:W-:Y:S05]  /*60b0*/  @P2 BRA `(.L_x_38) ;  /* 0x0000000000042947 */ /* 0x000fea0003800000 */
[----:B------:R-:W-:Y:S01]  /*60c0*/  BPT.TRAP 0x1 ;  /* 0x000000040000795c */ /* 0x000fe20000300000 */
.L_x_38:
[----:B------:R-:W-:Y:S05]  /*60d0*/  @!P0 BRA `(.L_x_39) ;  /* 0x0000000000048947 */ /* 0x000fea0003800000 */
[----:B------:R-:W-:Y:S01]  /*60e0*/  BPT.TRAP 0x1 ;  /* 0x000000040000795c */ /* 0x000fe20000300000 */
.L_x_39:
[----:B------:R-:W-:-:S04]  /*60f0*/  ULEA UR12, UR12, UR47, 0x3 ;  /* 0x0000002f0c0c7291 */ /* 0x000fc8000f8e183f */
[----:B------:R-:W-:-:S04]  /*6100*/  UIADD3 UR12, UR12, 0xe428, URZ ;  /* 0x0000e4280c0c7890 */ /* 0x000fc8000fffe03f */
[----:B------:R-:W-:-:S09]  /*6110*/  UPRMT UR12, URZ, 0x654, UR12 ;  /* 0x000006543f0c7896 */ /* 0x000fd2000800000c */
[----:B------:R-:W-:Y:S01]  /*6120*/  SYNCS.ARRIVE.TRANS64.RED.A1T0 RZ, [UR12], RZ ;  /* 0x000000ffffff79a7 */ /* 0x000fe2000810040c */
[----:B------:R-:W-:Y:S05]  /*6130*/  @P1 BRA `(.L_x_40) ;  /* 0x0000000000041947 */ /* 0x000fea0003800000 */
[----:B------:R-:W-:Y:S01]  /*6140*/  BPT.TRAP 0x1 ;  /* 0x000000040000795c */ /* 0x000fe20000300000 */
.L_x_40:
[----:B------:R-:W1:Y:S01]  /*6150*/  SHFL.BFLY PT, R3, R14, 0x1, 0x1f ;  /* 0x0c201f000e037f89 */ /* 0x000e6200000e0000 */
[----:B------:R-:W-:Y:S01]  /*6160*/  BSSY B0, `(.L_x_41) ;  /* 0x0000022000007945 */ /* 0x000fe20003800000 */
[----:B------:R-:W-:Y:S01]  /*6170*/  MOV R9, 0x7f800000 ;  /* 0x7f80000000097802 */ /* 0x000fe20000000f00 */
[----:B------:R-:W-:Y:S01]  /*6180*/  IMAD.MOV.U32 R10, RZ, RZ, 0x3f800000 ;  /* 0x3f800000ff0a7424 */ /* 0x000fe200078e00ff */
[----:B------:R-:W2:Y:S01]  /*6190*/  SHFL.BFLY PT, R7, R20, 0x1, 0x1f ;  /* 0x0c201f0014077f89 */ /* 0x000ea200000e0000 */
[----:B------:R-:W-:Y:S02]  /*61a0*/  IMAD.MOV.U32 R11, RZ, RZ, 0x7f800000 ;  /* 0x7f800000ff0b7424 */ /* 0x000fe400078e00ff */
[----:B-1----:R-:W-:Y:S01]  /*61b0*/  FADD R3, R3, R14 ;  /* 0x0000000e03037221 */ /* 0x002fe20000000000 */
[----:B--2---:R-:W-:-:S04]  /*61c0*/  FADD R15, R7, R20 ;  /* 0x00000014070f7221 */ /* 0x004fc80000000000 */
[----:B------:R-:W1:Y:S04]  /*61d0*/  SHFL.BFLY PT, R0, R3, 0x2, 0x1f ;  /* 0x0c401f0003007f89 */ /* 0x000e6800000e0000 */
[----:B------:R-:W2:Y:S01]  /*61e0*/  SHFL.BFLY PT, R24, R15, 0x2, 0x1f ;  /* 0x0c401f000f187f89 */ /* 0x000ea200000e0000 */
[C---:B-1----:R-:W-:Y:S01]  /*61f0*/  FSETP.NE.AND P0, PT, R3.reuse, -R0, PT ;  /* 0x800000000300720b */ /* 0x042fe20003f05000 */
[----:B------:R-:W-:Y:S01]  /*6200*/  FADD R3, R3, R0 ;  /* 0x0000000003037221 */ /* 0x000fe20000000000 */
[----:B------:R-:W-:Y:S01]  /*6210*/  MOV R0, 0x3f800000 ;  /* 0x3f80000000007802 */ /* 0x000fe20000000f00 */
[----:B--2---:R-:W-:-:S10]  /*6220*/  FADD R8, R15, R24 ;  /* 0x000000180f087221 */ /* 0x004fd40000000000 */
[----:B------:R-:W-:Y:S05]  /*6230*/  @!P0 BRA `(.L_x_42) ;  /* 0x0000000000508947 */ /* 0x000fea0003800000 */
[----:B------:R-:W-:Y:S01]  /*6240*/  IADD3 R0, R3, 0x1800000, RZ ;  /* 0x0180000003007810 */ /* 0x000fe20007ffe0ff */
[----:B------:R-:W-:Y:S03]  /*6250*/  BSSY B1, `(.L_x_43) ;  /* 0x000000b000017945 */ /* 0x000fe60003800000 */
[----:B------:R-:W-:-:S04]  /*6260*/  LOP3.LUT R0, R0, 0x7f800000, RZ, 0xc0, !PT ;  /* 0x7f80000000007812 */ /* 0x000fc800078ec0ff */
[----:B------:R-:W-:-:S13]  /*6270*/  ISETP.GT.U32.AND P0, PT, R0, 0x1ffffff, PT ;  /* 0x01ffffff0000780c */ /* 0x000fda0003f04070 */
[----:B------:R-:W-:Y:S05]  /*6280*/  @P0 BRA `(.L_x_44) ;  /* 0x00000000000c0947 */ /* 0x000fea0003800000 */
[----:B------:R-:W-:-:S07]  /*6290*/  MOV R14, 0x62b0 ;  /* 0x000062b0000e7802 */ /* 0x000fce0000000f00 */
[----:B------:R-:W-:Y:S05]  /*62a0*/  CALL.REL.NOINC `($__internal_0_$__cuda_sm20_rcp_rn_f32_slowpath) ;  /* 0x0000002800e07944 */ /* 0x000fea0003c00000 */
[----:B------:R-:W-:Y:S05]  /*62b0*/  BRA `(.L_x_45) ;  /* 0x0000000000107947 */ /* 0x000fea0003800000 */
.L_x_44:
[----:B------:R-:W1:Y:S02]  /*62c0*/  MUFU.RCP R0, R3 ;  /* 0x0000000300007308 */ /* 0x000e640000001000 */
[----:B-1----:R-:W-:-:S04]  /*62d0*/  FFMA R6, R3, R0, -1 ;  /* 0xbf80000003067423 */ /* 0x002fc80000000000 */
[----:B------:R-:W-:-:S04]  /*62e0*/  FADD.FTZ R7, -R6, -RZ ;  /* 0x800000ff06077221 */ /* 0x000fc80000010100 */
[----:B------:R-:W-:-:S07]  /*62f0*/  FFMA R0, R0, R7, R0 ;  /* 0x0000000700007223 */ /* 0x000fce0000000000 */
.L_x_45:
[----:B------:R-:W-:Y:S05]  /*6300*/  BSYNC B1 ;  /* 0x0000000000017941 */ /* 0x000fea0003800000 */
.L_x_43:
[----:B------:R-:W-:Y:S01]  /*6310*/  FSETP.GEU.AND P0, PT, |R3|, 1.175494350822287508e-38, PT ;  /* 0x008000000300780b */ /* 0x000fe20003f0e200 */
[----:B------:R-:W-:-:S12]  /*6320*/  ULDC UR4, c[0x0][0x600] ;  /* 0x0001800000047ab9 */ /* 0x000fd80000000800 */
[----:B------:R-:W-:-:S04]  /*6330*/  @!P0 FMUL R3, R3, 16777216 ;  /* 0x4b80000003038820 */ /* 0x000fc80000400000 */
[----:B------:R-:W1:Y:S02]  /*6340*/  MUFU.LG2 R6, R3 ;  /* 0x0000000300067308 */ /* 0x000e640000000c00 */
[----:B-1----:R-:W-:-:S04]  /*6350*/  @!P0 FADD R6, R6, -24 ;  /* 0xc1c0000006068421 */ /* 0x002fc80000000000 */
[----:B------:R-:W-:-:S04]  /*6360*/  FMUL R11, R6, 0.69314718246459960938 ;  /* 0x3f317218060b7820 */ /* 0x000fc80000400000 */
[----:B------:R-:W-:-:S07]  /*6370*/  FFMA R11, R4, UR4, R11 ;  /* 0x00000004040b7c23 */ /* 0x000fce000800000b */
.L_x_42:
[----:B------:R-:W-:Y:S05]  /*6380*/  BSYNC B0 ;  /* 0x0000000000007941 */ /* 0x000fea0003800000 */
.L_x_41:
[----:B------:R-:W-:Y:S01]  /*6390*/  FSETP.NE.AND P0, PT, R15, -R24, PT ;  /* 0x800000180f00720b */ /* 0x000fe20003f05000 */
[----:B------:R-:W-:Y:S01]  /*63a0*/  ULDC UR4, c[0x0][0x608] ;  /* 0x0001820000047ab9 */ /* 0x000fe20000000800 */
[----:B------:R-:W-:Y:S01]  /*63b0*/  BSSY B0, `(.L_x_46) ;  /* 0x0000021000007945 */ /* 0x000fe20003800000 */
[----:B------:R-:W-:-:S04]  /*63c0*/  FMUL R0, R0, UR4 ;  /* 0x0000000400007c20 */ /* 0x000fc80008400000 */
        /* <DEDUP_REMOVED lines=8> */
[----:B------:R-:W-:Y:S06]  /*6450*/  @!P0 BRA `(.L_x_47) ;  /* 0x0000000000588947 */ /* 0x000fec0003800000 */
[----:B------:R-:W-:Y:S01]  /*6460*/  VIADD R0, R8, 0x1800000 ;  /* 0x0180000008007836 */ /* 0x000fe20000000000 */
[----:B------:R-:W-:Y:S04]  /*6470*/  BSSY B1, `(.L_x_48) ;  /* 0x000000d000017945 */ /* 0x000fe80003800000 */
[----:B------:R-:W-:-:S04]  /*6480*/  LOP3.LUT R0, R0, 0x7f800000, RZ, 0xc0, !PT ;  /* 0x7f80000000007812 */ /* 0x000fc800078ec0ff */
[----:B------:R-:W-:-:S13]  /*6490*/  ISETP.GT.U32.AND P0, PT, R0, 0x1ffffff, PT ;  /* 0x01ffffff0000780c */ /* 0x000fda0003f04070 */
[----:B------:R-:W-:Y:S05]  /*64a0*/  @P0 BRA `(.L_x_49) ;  /* 0x0000000000140947 */ /* 0x000fea0003800000 */
[----:B------:R-:W-:Y:S02]  /*64b0*/  MOV R3, R8 ;  /* 0x0000000800037202 */ /* 0x000fe40000000f00 */
[----:B------:R-:W-:-:S07]  /*64c0*/  MOV R14, 0x64e0 ;  /* 0x000064e0000e7802 */ /* 0x000fce0000000f00 */
[----:B------:R-:W-:Y:S05]  /*64d0*/  CALL.REL.NOINC `($__internal_0_$__cuda_sm20_rcp_rn_f32_slowpath) ;  /* 0x0000002800547944 */ /* 0x000fea0003c00000 */
[----:B------:R-:W-:Y:S01]  /*64e0*/  IMAD.MOV.U32 R10, RZ, RZ, R0 ;  /* 0x000000ffff0a7224 */ /* 0x000fe200078e0000 */
[----:B------:R-:W-:Y:S06]  /*64f0*/  BRA `(.L_x_50) ;  /* 0x0000000000107947 */ /* 0x000fec0003800000 */
.L_x_49:
[----:B------:R-:W1:Y:S02]  /*6500*/  MUFU.RCP R3, R8 ;  /* 0x0000000800037308 */ /* 0x000e640000001000 */
[----:B-1----:R-:W-:-:S04]  /*6510*/  FFMA R0, R8, R3, -1 ;  /* 0xbf80000008007423 */ /* 0x002fc80000000003 */
[----:B------:R-:W-:-:S04]  /*6520*/  FADD.FTZ R0, -R0, -RZ ;  /* 0x800000ff00007221 */ /* 0x000fc80000010100 */
[----:B------:R-:W-:-:S07]  /*6530*/  FFMA R10, R3, R0, R3 ;  /* 0x00000000030a7223 */ /* 0x000fce0000000003 */
.L_x_50:
[----:B------:R-:W-:Y:S05]  /*6540*/  BSYNC B1 ;  /* 0x0000000000017941 */ /* 0x000fea0003800000 */
.L_x_48:
[----:B------:R-:W-:Y:S01]  /*6550*/  FSETP.GEU.AND P0, PT, |R8|, 1.175494350822287508e-38, PT ;  /* 0x008000000800780b */ /* 0x000fe20003f0e200 */
[----:B------:R-:W-:-:S12]  /*6560*/  ULDC UR4, c[0x0][0x600] ;  /* 0x0001800000047ab9 */ /* 0x000fd80000000800 */
[----:B------:R-:W-:-:S04]  /*6570*/  @!P0 FMUL R8, R8, 16777216 ;  /* 0x4b80000008088820 */ /* 0x000fc80000400000 */
[----:B------:R-:W1:Y:S02]  /*6580*/  MUFU.LG2 R0, R8 ;  /* 0x0000000800007308 */ /* 0x000e640000000c00 */
[----:B-1----:R-:W-:-:S04]  /*6590*/  @!P0 FADD R0, R0, -24 ;  /* 0xc1c0000000008421 */ /* 0x002fc80000000000 */
[----:B------:R-:W-:-:S04]  /*65a0*/  FMUL R0, R0, 0.69314718246459960938 ;  /* 0x3f31721800007820 */ /* 0x000fc80000400000 */
[----:B------:R-:W-:-:S07]  /*65b0*/  FFMA R9, R5, UR4, R0 ;  /* 0x0000000405097c23 */ /* 0x000fce0008000000 */
.L_x_47:
[----:B------:R-:W-:Y:S05]  /*65c0*/  BSYNC B0 ;  /* 0x0000000000007941 */ /* 0x000fea0003800000 */
.L_x_46:
[----:B------:R-:W-:Y:S01]  /*65d0*/  SHF.L.U32 R0, R108, 0x1f, RZ ;  /* 0x0000001f6c007819 */ /* 0x000fe200000006ff */
[----:B------:R-:W-:Y:S01]  /*65e0*/  UISETP.NE.AND UP0, UPT, UR39, 0x1, UPT ;  /* 0x000000012700788c */ /* 0x000fe2000bf05270 */
[----:B------:R-:W-:Y:S01]  /*65f0*/  LOP3.LUT P1, RZ, R2, 0x3, RZ, 0xc0, !PT ;  /* 0x0000000302ff7812 */ /* 0x000fe2000782c0ff */
[----:B------:R-:W-:Y:S01]  /*6600*/  UISETP.NE.AND UP1, UPT, UR39, 0x2, UPT ;  /* 0x000000022700788c */ /* 0x000fe2000bf25270 */
[----:B------:R-:W1:Y:S01]  /*6610*/  SYNCS.PHASECHK.TRANS64.TRYWAIT P0, [UR49+0x8], R0 ;  /* 0x00000800ff0075a7 */ /* 0x000e620008000171 */
[----:B------:R-:W-:Y:S01]  /*6620*/  ULDC UR4, c[0x0][0x608] ;  /* 0x0001820000047ab9 */ /* 0x000fe20000000800 */
[----:B------:R-:W-:Y:S01]  /*6630*/  USHF.L.U32 UR42, UR42, 0x6, URZ ;  /* 0x000000062a2a7899 */ /* 0x000fe2000800063f */
[----:B------:R-:W-:-:S05]  /*6640*/  FMUL R10, R10, UR4 ;  /* 0x000000040a0a7c20 */ /* 0x000fca0008400000 */
[----:B------:R-:W-:Y:S02]  /*6650*/  @!UP0 ULOP3.LUT UP2, URZ, UR36, 0x2, URZ, 0xc0, !UPT ;  /* 0x00000002243f8892 */ /* 0x000fe4000f84c03f */
[----:B------:R-:W-:Y:S02]  /*6660*/  @!UP0 ULOP3.LUT UR36, UR36, 0x1, URZ, 0xc0, !UPT ;  /* 0x0000000124248892 */ /* 0x000fe4000f8ec03f */
[----:B------:R-:W-:Y:S02]  /*6670*/  @!UP0 USEL UR5, URZ, 0x1, UP2 ;  /* 0x000000013f058887 */ /* 0x000fe40009000000 */
[----:B------:R-:W-:Y:S02]  /*6680*/  @!UP1 UIADD3 UR6, UR36, 0x1, URZ ;  /* 0x0000000124069890 */ /* 0x000fe4000fffe03f */
[----:B------:R-:W-:Y:S02]  /*6690*/  @!UP0 ULOP3.LUT UR37, UR37, UR5, URZ, 0x3c, !UPT ;  /* 0x0000000525258292 */ /* 0x000fe4000f8e3c3f */
[----:B------:R-:W-:-:S02]  /*66a0*/  @!UP1 UISETP.GT.U32.AND UP2, UPT, UR6, 0x1, UPT ;  /* 0x000000010600988c */ /* 0x000fc4000bf44070 */
[----:B------:R-:W-:Y:S02]  /*66b0*/  @!UP1 ULOP3.LUT UR36, UR36, 0x1, URZ, 0xc, !UPT ;  /* 0x0000000124249892 */ /* 0x000fe4000f8e0c3f */
[----:B------:R-:W-:-:S04]  /*66c0*/  @!UP1 USEL UR5, URZ, 0x1, !UP2 ;  /* 0x000000013f059887 */ /* 0x000fc8000d000000 */
[----:B------:R-:W-:Y:S01]  /*66d0*/  @!UP1 ULOP3.LUT UR37, UR37, UR5, URZ, 0x3c, !UPT ;  /* 0x0000000525259292 */ /* 0x000fe2000f8e3c3f */
[----:B-1----:R-:W-:Y:S11]  /*66e0*/  @!P0 BRA `(.L_x_51) ;  /* 0x0000002000d88947 */ /* 0x002ff60003800000 */
.L_x_113:
[----:B------:R-:W-:Y:S04]  /*66f0*/  BSSY B0, `(.L_x_52) ;  /* 0x0000014000007945 */ /* 0x000fe80003800000 */
[----:B------:R-:W-:Y:S05]  /*6700*/  @P1 BRA `(.L_x_53) ;  /* 0x0000000000481947 */ /* 0x000fea0003800000 */
[----:B------:R-:W2:Y:S01]  /*6710*/  LDC.64 R4, c[0x0][0x688] ;  /* 0x0001a200ff047b82 */ /* 0x000ea20000000a00 */
[----:B-1----:R-:W-:Y:S01]  /*6720*/  IADD3 R3, -R105, RZ, RZ ;  /* 0x000000ff69037210 */ /* 0x002fe20007ffe1ff */
[----:B------:R-:W-:Y:S01]  /*6730*/  ULDC UR4, c[0x0][0xa10] ;  /* 0x0002840000047ab9 */ /* 0x000fe20000000800 */
[----:B------:R-:W-:-:S03]  /*6740*/  VIADD R6, R19, UR42 ;  /* 0x0000002a13067c36 */ /* 0x000fc60008000000 */
[----:B------:R-:W-:Y:S01]  /*6750*/  IMAD R3, R3, UR4, R104 ;  /* 0x0000000403037c24 */ /* 0x000fe2000f8e0268 */
[----:B------:R-:W-:Y:S02]  /*6760*/  ULDC UR4, c[0x0][0x288] ;  /* 0x0000a20000047ab9 */ /* 0x000fe40000000800 */
[C---:B------:R-:W-:Y:S01]  /*6770*/  ISETP.GE.U32.AND P0, PT, R6.reuse, UR4, PT ;  /* 0x0000000406007c0c */ /* 0x040fe2000bf06070 */
[----:B--2---:R-:W-:Y:S01]  /*6780*/  IMAD R0, R3, R4, UR42 ;  /* 0x0000002a03007e24 */ /* 0x004fe2000f8e0204 */
[----:B------:R-:W-:-:S03]  /*6790*/  IADD3 R4, R6, 0x8, RZ ;  /* 0x0000000806047810 */ /* 0x000fc60007ffe0ff */
[----:B------:R-:W-:Y:S01]  /*67a0*/  IMAD R0, R5, UR44, R0 ;  /* 0x0000002c05007c24 */ /* 0x000fe2000f8e0200 */
[----:B------:R-:W-:Y:S01]  /*67b0*/  ISETP.GE.U32.AND P1, PT, R4, UR4, PT ;  /* 0x0000000404007c0c */ /* 0x000fe2000bf26070 */
[----:B------:R-:W-:-:S03]  /*67c0*/  ULDC.64 UR4, c[0x0][0x680] ;  /* 0x0001a00000047ab9 */ /* 0x000fc60000000a00 */
[----:B------:R-:W-:-:S04]  /*67d0*/  IADD3 R3, P2, R19, R0, RZ ;  /* 0x0000000013037210 */ /* 0x000fc80007f5e0ff */
[----:B------:R-:W-:Y:S02]  /*67e0*/  LEA.HI.X.SX32 R0, R0, RZ, 0x1, P2 ;  /* 0x000000ff00007211 */ /* 0x000fe400010f0eff */
[----:B------:R-:W-:-:S04]  /*67f0*/  LEA R4, P2, R3, UR4, 0x2 ;  /* 0x0000000403047c11 */ /* 0x000fc8000f8410ff */
[----:B------:R-:W-:-:S05]  /*6800*/  LEA.HI.X R5, R3, UR5, R0, 0x2, P2 ;  /* 0x0000000503057c11 */ /* 0x000fca00090f1400 */
[----:B------:R2:W-:Y:S04]  /*6810*/  @!P0 STG.E desc[UR60][R4.64], R11 ;  /* 0x0000000b04008986 */ /* 0x0005e8000c10193c */
[----:B------:R2:W-:Y:S02]  /*6820*/  @!P1 STG.E desc[UR60][R4.64+0x20], R9 ;  /* 0x0000200904009986 */ /* 0x0005e4000c10193c */
.L_x_53:
[----:B------:R-:W-:Y:S05]  /*6830*/  BSYNC B0 ;  /* 0x0000000000007941 */ /* 0x000fea0003800000 */
.L_x_52:
[----:B------:R-:W-:Y:S01]  /*6840*/  ULDC.64 UR4, c[0x0][0x730] ;  /* 0x0001cc0000047ab9 */ /* 0x000fe20000000a00 */
[-C--:B------:R-:W-:Y:S01]  /*6850*/  FMUL R33, R90, R10.reuse ;  /* 0x0000000a5a217220 */ /* 0x080fe20000400000 */
[----:B------:R-:W-:Y:S01]  /*6860*/  ISETP.NE.U32.AND P0, PT, RZ, UR4, PT ;  /* 0x00000004ff007c0c */ /* 0x000fe2000bf05070 */
[-C--:B------:R-:W-:Y:S01]  /*6870*/  FMUL R91, R91, R10.reuse ;  /* 0x0000000a5b5b7220 */ /* 0x080fe20000400000 */
[-C--:B------:R-:W-:Y:S01]  /*6880*/  FMUL R35, R94, R10.reuse ;  /* 0x0000000a5e237220 */ /* 0x080fe20000400000 */
[-C--:B------:R-:W-:Y:S01]  /*6890*/  FMUL R95, R95, R10.reuse ;  /* 0x0000000a5f5f7220 */ /* 0x080fe20000400000 */
[----:B------:R-:W-:Y:S01]  /*68a0*/  ISETP.NE.AND.EX P0, PT, RZ, UR5, PT, P0 ;  /* 0x00000005ff007c0c */ /* 0x000fe2000bf05300 */
[-C--:B------:R-:W-:Y:S01]  /*68b0*/  FMUL R37, R98, R10.reuse ;  /* 0x0000000a62257220 */ /* 0x080fe20000400000 */
[-C--:B------:R-:W-:Y:S01]  /*68c0*/  FMUL R99, R99, R10.reuse ;  /* 0x0000000a63637220 */ /* 0x080fe20000400000 */
[-C--:B------:R-:W-:Y:S01]  /*68d0*/  FMUL R39, R102, R10.reuse ;  /* 0x0000000a66277220 */ /* 0x080fe20000400000 */
[----:B------:R-:W-:-:S09]  /*68e0*/  FMUL R103, R103, R10 ;  /* 0x0000000a67677220 */ /* 0x000fd20000400000 */
[----:B------:R-:W-:Y:S05]  /*68f0*/  @P0 BRA `(.L_x_54) ;  /* 0x0000000000240947 */ /* 0x000fea0003800000 */
[----:B------:R-:W-:Y:S02]  /*6900*/  ULDC.64 UR4, c[0x0][0x728] ;  /* 0x0001ca0000047ab9 */ /* 0x000fe40000000a00 */
[----:B------:R-:W-:-:S04]  /*6910*/  ISETP.NE.U32.AND P0, PT, RZ, UR4, PT ;  /* 0x00000004ff007c0c */ /* 0x000fc8000bf05070 */
[----:B------:R-:W-:-:S13]  /*6920*/  ISETP.NE.AND.EX P0, PT, RZ, UR5, PT, P0 ;  /* 0x00000005ff007c0c */ /* 0x000fda000bf05300 */
[----:B------:R-:W-:Y:S05]  /*6930*/  @!P0 BRA `(.L_x_55) ;  /* 0x00000000000c8947 */ /* 0x000fea0003800000 */
[----:B--2---:R-:W2:Y:S02]  /*6940*/  LDC.64 R4, c[0x0][0x728] ;  /* 0x0001ca00ff047b82 */ /* 0x004ea40000000a00 */
[----:B--2---:R3:W5:Y:S01]  /*6950*/  LDG.E R106, desc[UR60][R4.64] ;  /* 0x0000003c046a7981 */ /* 0x004762000c1e1900 */
[----:B------:R-:W-:Y:S05]  /*6960*/  BRA `(.L_x_54) ;  /* 0x0000000000087947 */ /* 0x000fea0003800000 */
.L_x_55:
[----:B------:R-:W-:Y:S02]  /*6970*/  ULDC UR4, c[0x0][0x720] ;  /* 0x0001c80000047ab9 */ /* 0x000fe40000000800 */
[----:B------:R-:W-:-:S07]  /*6980*/  IMAD.U32 R106, RZ, RZ, UR4 ;  /* 0x00000004ff6a7e24 */ /* 0x000fce000f8e00ff */
.L_x_54:
[----:B-1----:R-:W-:-:S04]  /*6990*/  MOV R0, RZ ;  /* 0x000000ff00007202 */ /* 0x002fc80000000f00 */
[----:B------:R-:W-:-:S13]  /*69a0*/  LOP3.LUT P0, RZ, R0, 0x1bf, RZ, 0xc0, !PT ;  /* 0x000001bf00ff7812 */ /* 0x000fda000780c0ff */
[----:B------:R-:W-:Y:S05]  /*69b0*/  @!P0 BRA `(.L_x_56) ;  /* 0x0000000000408947 */ /* 0x000fea0003800000 */
[----:B------:R-:W-:Y:S01]  /*69c0*/  MOV R0, 0x0 ;  /* 0x0000000000007802 */ /* 0x000fe20000000f00 */
[----:B------:R-:W-:Y:S01]  /*69d0*/  ULDC.64 UR4, c[0x4][0x68] ;  /* 0x01001a0000047ab9 */ /* 0x000fe20000000a00 */
[----:B------:R-:W-:Y:S01]  /*69e0*/  ULDC.64 UR6, c[0x4][0x8] ;  /* 0x0100020000067ab9 */ /* 0x000fe20000000a00 */
[----:B--23--:R-:W-:Y:S01]  /*69f0*/  MOV R4, UR4 ;  /* 0x0000000400047c02 */ /* 0x00cfe20008000f00 */
[----:B------:R1:W2:Y:S01]  /*6a00*/  LDC.64 R14, c[0x4][R0] ;  /* 0x01000000000e7b82 */ /* 0x0002a20000000a00 */
[----:B------:R-:W-:Y:S01]  /*6a10*/  IMAD.U32 R5, RZ, RZ, UR5 ;  /* 0x00000005ff057e24 */ /* 0x000fe2000f8e00ff */
[----:B------:R-:W-:Y:S01]  /*6a20*/  ULDC.64 UR4, c[0x4][0x70] ;  /* 0x01001c0000047ab9 */ /* 0x000fe20000000a00 */
[----:B------:R-:W-:Y:S01]  /*6a30*/  MOV R10, UR6 ;  /* 0x00000006000a7c02 */ /* 0x000fe20008000f00 */
[----:B------:R-:W-:Y:S01]  /*6a40*/  IMAD.U32 R7, RZ, RZ, UR5 ;  /* 0x00000005ff077e24 */ /* 0x000fe2000f8e00ff */
[----:B------:R-:W-:Y:S01]  /*6a50*/  MOV R6, UR4 ;  /* 0x0000000400067c02 */ /* 0x000fe20008000f00 */
[----:B------:R-:W-:Y:S01]  /*6a60*/  IMAD.U32 R11, RZ, RZ, UR7 ;  /* 0x00000007ff0b7e24 */ /* 0x000fe2000f8e00ff */
[----:B------:R-:W-:Y:S01]  /*6a70*/  MOV R8, 0x70 ;  /* 0x0000007000087802 */ /* 0x000fe20000000f00 */
[----:B------:R-:W-:Y:S01]  /*6a80*/  IMAD.MOV.U32 R12, RZ, RZ, 0x1 ;  /* 0x00000001ff0c7424 */ /* 0x000fe200078e00ff */
[----:B-1----:R-:W-:-:S07]  /*6a90*/  MOV R13, RZ ;  /* 0x000000ff000d7202 */ /* 0x002fce0000000f00 */
[----:B------:R-:W-:-:S07]  /*6aa0*/  LEPC R20, `(.L_x_56) ;  /* 0x000000001014794e */ /* 0x000fce0000000000 */
[----:B--2--5:R-:W-:Y:S05]  /*6ab0*/  CALL.ABS.NOINC R14 ;  /* 0x000000000e007343 */ /* 0x024fea0003c00000 */
.L_x_56:
[----:B------:R-:W-:Y:S01]  /*6ac0*/  LOP3.LUT P0, RZ, R16, 0x1b0, RZ, 0xc0, !PT ;  /* 0x000001b010ff7812 */ /* 0x000fe2000780c0ff */
[----:B------:R-:W-:-:S12]  /*6ad0*/  BSSY B6, `(.L_x_57) ;  /* 0x0000012000067945 */ /* 0x000fd80003800000 */
[----:B------:R-:W-:Y:S05]  /*6ae0*/  @!P0 BRA `(.L_x_58) ;  /* 0x0000000000408947 */ /* 0x000fea0003800000 */
[----:B------:R-:W-:Y:S01]  /*6af0*/  MOV R0, 0x0 ;  /* 0x0000000000007802 */ /* 0x000fe20000000f00 */
[----:B------:R-:W-:Y:S01]  /*6b00*/  ULDC.64 UR4, c[0x4][0x68] ;  /* 0x01001a0000047ab9 */ /* 0x000fe20000000a00 */
[----:B------:R-:W-:Y:S01]  /*6b10*/  ULDC.64 UR6, c[0x4][0x8] ;  /* 0x0100020000067ab9 */ /* 0x000fe20000000a00 */
[----:B--23--:R-:W-:Y:S01]  /*6b20*/  IMAD.U32 R4, RZ, RZ, UR4 ;  /* 0x00000004ff047e24 */ /* 0x00cfe2000f8e00ff */
[----:B------:R1:W2:Y:S01]  /*6b30*/  LDC.64 R14, c[0x4][R0] ;  /* 0x01000000000e7b82 */ /* 0x0002a20000000a00 */
[----:B------:R-:W-:Y:S01]  /*6b40*/  MOV R5, UR5 ;  /* 0x0000000500057c02 */ /* 0x000fe20008000f00 */
[----:B------:R-:W-:Y:S01]  /*6b50*/  ULDC.64 UR4, c[0x4][0x70] ;  /* 0x01001c0000047ab9 */ /* 0x000fe20000000a00 */
[----:B------:R-:W-:Y:S01]  /*6b60*/  IMAD.U32 R10, RZ, RZ, UR6 ;  /* 0x00000006ff0a7e24 */ /* 0x000fe2000f8e00ff */
[----:B------:R-:W-:Y:S01]  /*6b70*/  MOV R7, UR5 ;  /* 0x0000000500077c02 */ /* 0x000fe20008000f00 */
[----:B------:R-:W-:Y:S01]  /*6b80*/  IMAD.U32 R6, RZ, RZ, UR4 ;  /* 0x00000004ff067e24 */ /* 0x000fe2000f8e00ff */
[----:B------:R-:W-:Y:S01]  /*6b90*/  MOV R11, UR7 ;  /* 0x00000007000b7c02 */ /* 0x000fe20008000f00 */
[----:B------:R-:W-:Y:S01]  /*6ba0*/  IMAD.MOV.U32 R8, RZ, RZ, 0x70 ;  /* 0x00000070ff087424 */ /* 0x000fe200078e00ff */
[----:B------:R-:W-:Y:S01]  /*6bb0*/  MOV R12, 0x1 ;  /* 0x00000001000c7802 */ /* 0x000fe20000000f00 */
[----:B-1----:R-:W-:-:S07]  /*6bc0*/  IMAD.MOV.U32 R13, RZ, RZ, RZ ;  /* 0x000000ffff0d7224 */ /* 0x002fce00078e00ff */
[----:B------:R-:W-:-:S07]  /*6bd0*/  LEPC R20, `(.L_x_58) ;  /* 0x000000001014794e */ /* 0x000fce0000000000 */
[----:B--2--5:R-:W-:Y:S05]  /*6be0*/  CALL.ABS.NOINC R14 ;  /* 0x000000000e007343 */ /* 0x024fea0003c00000 */
.L_x_58:
[----:B------:R-:W-:Y:S05]  /*6bf0*/  BSYNC B6 ;  /* 0x0000000000067941 */ /* 0x000fea0003800000 */
.L_x_57:
[----:B------:R-:W-:Y:S02]  /*6c00*/  ULDC.64 UR4, c[0x0][0x730] ;  /* 0x0001cc0000047ab9 */ /* 0x000fe40000000a00 */
[----:B------:R-:W-:Y:S01]  /*6c10*/  ISETP.NE.U32.AND P0, PT, RZ, UR4, PT ;  /* 0x00000004ff007c0c */ /* 0x000fe2000bf05070 */
[----:B------:R-:W-:-:S03]  /*6c20*/  ULDC UR4, c[0x0][0x720] ;  /* 0x0001c80000047ab9 */ /* 0x000fc60000000800 */
[----:B------:R-:W-:-:S04]  /*6c30*/  ISETP.NE.AND.EX P0, PT, RZ, UR5, PT, P0 ;  /* 0x00000005ff007c0c */ /* 0x000fc8000bf05300 */
[----:B-----5:R-:W-:Y:S02]  /*6c40*/  FSEL R0, R106, UR4, !P0 ;  /* 0x000000046a007c08 */ /* 0x020fe4000c000000 */
[----:B------:R-:W-:-:S03]  /*6c50*/  ISETP.GT.U32.AND P0, PT, R23, 0x3e, PT ;  /* 0x0000003e1700780c */ /* 0x000fc60003f04070 */
[-C--:B--23--:R-:W-:Y:S01]  /*6c60*/  FMUL R5, R33, R0.reuse ;  /* 0x0000000021057220 */ /* 0x08cfe20000400000 */
[-C--:B------:R-:W-:Y:S01]  /*6c70*/  FMUL R6, R91, R0.reuse ;  /* 0x000000005b067220 */ /* 0x080fe20000400000 */
        /* <DEDUP_REMOVED lines=22> */
[----:B------:R-:W-:Y:S06]  /*6de0*/  @P0 BRA `(.L_x_59) ;  /* 0x0000000000040947 */ /* 0x000fec0003800000 */
[----:B------:R-:W-:-:S04]  /*6df0*/  DEPBAR.LE SB0, 0x0 ;  /* 0x000080000000791a */ /* 0x000fc80000000000 */
.L_x_59:
[----:B------:R-:W-:Y:S05]  /*6e00*/  WARPSYNC.ALL ;  /* 0x0000000000007948 */ /* 0x000fea0003800000 */
[----:B------:R-:W-:Y:S06]  /*6e10*/  BAR.SYNC.DEFER_BLOCKING 0x1, 0x80 ;  /* 0x0042000000007b1d */ /* 0x000fec0000010000 */
[----:B------:R-:W-:Y:S01]  /*6e20*/  BSSY B0, `(.L_x_60) ;  /* 0x000001a000007945 */ /* 0x000fe20003800000 */
[----:B------:R1:W-:Y:S04]  /*6e30*/  STSM.16.M88.4 [R18], R4 ;  /* 0x0000000412007844 */ /* 0x0003e80000000200 */
[----:B------:R1:W-:Y:S01]  /*6e40*/  STSM.16.M88.4 [R22], R12 ;  /* 0x0000000c16007844 */ /* 0x0003e20000000200 */
[----:B------:R-:W-:Y:S01]  /*6e50*/  @!PT LDS RZ, [RZ] ;  /* 0x00000000fffff984 */ /* 0x000fe20000000800 */
[----:B------:R-:W-:Y:S01]  /*6e60*/  @!PT LDS RZ, [RZ] ;  /* 0x00000000fffff984 */ /* 0x000fe20000000800 */
[----:B------:R-:W-:Y:S01]  /*6e70*/  @!PT LDS RZ, [RZ] ;  /* 0x00000000fffff984 */ /* 0x000fe20000000800 */
[----:B------:R-:W-:Y:S01]  /*6e80*/  @!PT LDS RZ, [RZ] ;  /* 0x00000000fffff984 */ /* 0x000fe20000000800 */
[----:B------:R2:W-:Y:S06]  /*6e90*/  MEMBAR.ALL.CTA ;  /* 0x0000000000007992 */ /* 0x0005ec0000008000 */
[----:B--2---:R-:W2:Y:S02]  /*6ea0*/  FENCE.VIEW.ASYNC.S ;  /* 0x00000000000073c6 */ /* 0x004ea40000000000 */
[----:B--2---:R-:W-:Y:S06]  /*6eb0*/  BAR.SYNC.DEFER_BLOCKING 0x1, 0x80 ;  /* 0x0042000000007b1d */ /* 0x004fec0000010000 */
[----:B------:R-:W-:Y:S05]  /*6ec0*/  @P0 BRA `(.L_x_61) ;  /* 0x00000000003c0947 */ /* 0x000fea0003800000 */
[----:B------:R-:W2:Y:S01]  /*6ed0*/  LDC R3, c[0x0][0xa10] ;  /* 0x00028400ff037b82 */ /* 0x000ea20000000800 */
[----:B------:R-:W-:Y:S01]  /*6ee0*/  IADD3 R0, -R105, RZ, RZ ;  /* 0x000000ff69007210 */ /* 0x000fe20007ffe1ff */
[----:B------:R-:W-:Y:S01]  /*6ef0*/  UIADD3 UR6, UR53, 0xae00, URZ ;  /* 0x0000ae0035067890 */ /* 0x000fe2000fffe03f */
[----:B------:R-:W-:Y:S01]  /*6f00*/  R2UR UR5, R104 ;  /* 0x00000000680572ca */ /* 0x000fe200000e0000 */
[----:B------:R-:W-:Y:S01]  /*6f10*/  ULDC.64 UR8, c[0x0][0x198] ;  /* 0x0000660000087ab9 */ /* 0x000fe20000000a00 */
[----:B------:R-:W-:Y:S01]  /*6f20*/  R2UR UR4, R0 ;  /* 0x00000000000472ca */ /* 0x000fe200000e0000 */
[----:B------:R-:W-:Y:S02]  /*6f30*/  UMOV UR41, URZ ;  /* 0x0000003f00297c82 */ /* 0x000fe40008000000 */
[----:B------:R-:W-:Y:S01]  /*6f40*/  IMAD.U32 R16, RZ, RZ, UR6 ;  /* 0x00000006ff107e24 */ /* 0x000fe2000f8e00ff */
[----:B------:R-:W-:-:S04]  /*6f50*/  UIADD3 UR6, UP0, UR8, 0x670, URZ ;  /* 0x0000067008067890 */ /* 0x000fc8000ff1e03f */
[----:B------:R-:W-:Y:S01]  /*6f60*/  R2UR UR40, R16 ;  /* 0x00000000102872ca */ /* 0x000fe200000e0000 */
[----:B------:R-:W-:Y:S01]  /*6f70*/  UIADD3.X UR7, URZ, UR9, URZ, UP0, !UPT ;  /* 0x000000093f077290 */ /* 0x000fe200087fe43f */
[----:B--2---:R-:W-:-:S13]  /*6f80*/  R2UR UR43, R3 ;  /* 0x00000000032b72ca */ /* 0x004fda00000e0000 */
[----:B------:R-:W-:-:S09]  /*6f90*/  UIMAD UR43, UR43, UR4, UR5 ;  /* 0x000000042b2b72a4 */ /* 0x000fd2000f8e0205 */
[----:B------:R2:W-:Y:S02]  /*6fa0*/  UTMASTG.4D [UR40], [UR6] ;  /* 0x00000028060073b5 */ /* 0x0005e40008018000 */
[----:B--2---:R0:W-:Y:S02]  /*6fb0*/  UTMACMDFLUSH ;  /* 0x00000000000079b7 */ /* 0x0041e40000000000 */
.L_x_61:
[----:B------:R-:W-:Y:S05]  /*6fc0*/  BSYNC B0 ;  /* 0x0000000000007941 */ /* 0x000fea0003800000 */
.L_x_60:
[----:B------:R-:W-:Y:S01]  /*6fd0*/  VIADD R17, R17, UR55 ;  /* 0x0000003711117c36 */ /* 0x000fe20008000000 */
[----:B------:R-:W-:Y:S01]  /*6fe0*/  ULDC UR4, c[0x0][0xa00] ;  /* 0x0002800000047ab9 */ /* 0x000fe20000000800 */
[----:B------:R-:W-:Y:S01]  /*6ff0*/  MOV R0, UR56 ;  /* 0x0000003800007c02 */ /* 0x000fe20008000f00 */
[----:B------:R-:W-:-:S04]  /*7000*/  DEPBAR.LE SB0, 0x0 ;  /* 0x000080000000791a */ /* 0x000fc80000000000 */
[----:B------:R-:W-:Y:S01]  /*7010*/  ISETP.GE.AND P0, PT, R17, UR4, PT ;  /* 0x0000000411007c0c */ /* 0x000fe2000bf06270 */
[----:B------:R2:W-:Y:S01]  /*7020*/  SYNCS.ARRIVE.TRANS64.A1T0 RZ, [R0+UR48], RZ ;  /* 0x000000ff00ff79a7 */ /* 0x0005e20008100030 */
[----:B------:R-:W-:-:S11]  /*7030*/  LOP3.LUT R108, R108, 0x1, RZ, 0x3c, !PT ;  /* 0x000000016c6c7812 */ /* 0x000fd600078e3cff */
[----:B--2---:R-:W-:Y:S05]  /*7040*/  @!P0 BRA `(.L_x_62) ;  /* 0xffffff9c00888947 */ /* 0x004fea000383ffff */
[----:B------:R-:W-:Y:S05]  /*7050*/  EXIT ;  /* 0x000000000000794d */ /* 0x000fea0003800000 */
.L_x_6:
[----:B------:R-:W-:-:S08]  /*7060*/  NOP ;  /* 0x0000000000007918 */ /* 0x000fd00000000000 */
[----:B------:R-:W2:-:S00]  /*7070*/  USETMAXREG.DEALLOC.CTAPOOL 0x18 ;  /* 0x00000018000079c8 */ /* 0x000e8000080e0500 */
[----:B------:R-:W-:-:S13]  /*7080*/  PLOP3.LUT P3, PT, PT, PT, UP0, 0x80, 0x0 ;  /* 0x000000000000781c */ /* 0x000fda0003f6f008 */
[----:B--2---:R-:W-:Y:S05]  /*7090*/  @!P3 BRA `(.L_x_63) ;  /* 0x00000008003cb947 */ /* 0x004fea0003800000 */
[----:B------:R-:W-:-:S13]  /*70a0*/  PLOP3.LUT P2, PT, PT, PT, UP1, 0x80, 0x0 ;  /* 0x000000000000781c */ /* 0x000fda0003f4f018 */
[----:B-1----:R-:W-:Y:S05]  /*70b0*/  @P2 EXIT ;  /* 0x000000000000294d */ /* 0x002fea0003800000 */
[----:B------:R-:W-:Y:S02]  /*70c0*/  ULDC UR4, c[0x0][0xa00] ;  /* 0x0002800000047ab9 */ /* 0x000fe40000000800 */
[----:B------:R-:W-:-:S13]  /*70d0*/  ISETP.GE.AND P2, PT, R17, UR4, PT ;  /* 0x0000000411007c0c */ /* 0x000fda000bf46270 */
[----:B------:R-:W-:Y:S05]  /*70e0*/  @P2 EXIT ;  /* 0x000000000000294d */ /* 0x000fea0003800000 */
[----:B------:R-:W-:Y:S01]  /*70f0*/  LOP3.LUT P2, RZ, R2, 0x1f, RZ, 0xc0, !PT ;  /* 0x0000001f02ff7812 */ /* 0x000fe2000784c0ff */
[----:B------:R-:W-:Y:S01]  /*7100*/  BSSY B0, `(.L_x_64) ;  /* 0x0000087000007945 */ /* 0x000fe20003800000 */
[----:B------:R-:W-:Y:S01]  /*7110*/  MOV R4, 0x1 ;  /* 0x0000000100047802 */ /* 0x000fe20000000f00 */
[----:B------:R-:W-:Y:S01]  /*7120*/  IMAD.MOV.U32 R0, RZ, RZ, RZ ;  /* 0x000000ffff007224 */ /* 0x000fe200078e00ff */
[----:B------:R-:W-:Y:S01]  /*7130*/  PLOP3.LUT P0, PT, P2, P0, PT, 0x2a, 0x0 ;  /* 0x000000000000781c */ /* 0x000fe20001700572 */
[----:B------:R-:W-:Y:S01]  /*7140*/  ULOP3.LUT UR6, UR45, 0x2, URZ, 0xfc, !UPT ;  /* 0x000000022d067892 */ /* 0x000fe2000f8efc3f */
[----:B------:R-:W-:Y:S01]  /*7150*/  MOV R5, 0x1 ;  /* 0x0000000100057802 */ /* 0x000fe20000000f00 */
[----:B------:R-:W-:Y:S01]  /*7160*/  ULDC UR7, c[0x0][0xc] ;  /* 0x0000030000077ab9 */ /* 0x000fe20000000800 */
[----:B------:R-:W-:Y:S01]  /*7170*/  ULDC.64 UR14, c[0x0][0x198] ;  /* 0x00006600000e7ab9 */ /* 0x000fe20000000a00 */
[----:B------:R-:W-:-:S08]  /*7180*/  ULDC UR18, c[0x0][0xa00] ;  /* 0x0002800000127ab9 */ /* 0x000fd00000000800 */
.L_x_79:
[----:B------:R-:W1:Y:S01]  /*7190*/  LDC R6, c[0x0][0xa04] ;  /* 0x00028100ff067b82 */ /* 0x000e620000000800 */
[----:B------:R-:W-:Y:S01]  /*71a0*/  IMAD.MOV.U32 R7, RZ, RZ, R17 ;  /* 0x000000ffff077224 */ /* 0x000fe200078e0011 */
[----:B------:R-:W-:-:S06]  /*71b0*/  UMOV UR4, 0xffffffff ;  /* 0xffffffff00047882 */ /* 0x000fcc0000000000 */
[----:B------:R-:W2:Y:S08]  /*71c0*/  LDC R10, c[0x0][0xa10] ;  /* 0x00028400ff0a7b82 */ /* 0x000eb00000000800 */
[----:B------:R-:W3:Y:S01]  /*71d0*/  LDC R13, c[0x0][0xa1c] ;  /* 0x00028700ff0d7b82 */ /* 0x000ee20000000800 */
[----:B-1----:R-:W-:Y:S02]  /*71e0*/  ISETP.NE.AND P2, PT, R6, 0x1, PT ;  /* 0x000000010600780c */ /* 0x002fe40003f45270 */
[----:B--2---:R-:W-:-:S11]  /*71f0*/  ISETP.NE.AND P3, PT, R10, 0x1, PT ;  /* 0x000000010a00780c */ /* 0x004fd60003f65270 */
[----:B------:R-:W1:Y:S01]  /*7200*/  @P2 LDC.64 R8, c[0x0][0xa08] ;  /* 0x00028200ff082b82 */ /* 0x000e620000000a00 */
[----:B---3--:R-:W-:-:S07]  /*7210*/  ISETP.NE.AND P4, PT, R13, 0x1, PT ;  /* 0x000000010d00780c */ /* 0x008fce0003f85270 */
[----:B------:R-:W2:Y:S08]  /*7220*/  @P3 LDC R12, c[0x0][0xa14] ;  /* 0x00028500ff0c3b82 */ /* 0x000eb00000000800 */
[----:B------:R-:W3:Y:S08]  /*7230*/  @P3 LDC R11, c[0x0][0xa18] ;  /* 0x00028600ff0b3b82 */ /* 0x000ef00000000800 */
[----:B------:R-:W4:Y:S01]  /*7240*/  @P4 LDC.64 R2, c[0x0][0xa20] ;  /* 0x00028800ff024b82 */ /* 0x000f220000000a00 */
[----:B-1----:R-:W-:-:S05]  /*7250*/  @P2 IMAD.HI.U32 R8, R17, R8, RZ ;  /* 0x0000000811082227 */ /* 0x002fca00078e00ff */
[----:B------:R-:W-:-:S04]  /*7260*/  @P2 SHF.R.U32.HI R7, RZ, R9, R8 ;  /* 0x00000009ff072219 */ /* 0x000fc80000011608 */
[----:B------:R-:W-:Y:S01]  /*7270*/  MOV R9, R7 ;  /* 0x0000000700097202 */ /* 0x000fe20000000f00 */
[----:B--2---:R-:W-:-:S05]  /*7280*/  @P3 IMAD.HI.U32 R8, R7, R12, RZ ;  /* 0x0000000c07083227 */ /* 0x004fca00078e00ff */
[----:B---3--:R-:W-:-:S05]  /*7290*/  @P3 SHF.R.U32.HI R9, RZ, R11, R8 ;  /* 0x0000000bff093219 */ /* 0x008fca0000011608 */
[----:B----4-:R-:W-:-:S04]  /*72a0*/  @P4 IMAD.HI.U32 R8, R9, R2, RZ ;  /* 0x0000000209084227 */ /* 0x010fc800078e00ff */
[--C-:B------:R-:W-:Y:S01]  /*72b0*/  IMAD.MOV.U32 R2, RZ, RZ, R9.reuse ;  /* 0x000000ffff027224 */ /* 0x100fe200078e0009 */
[----:B------:R-:W-:Y:S01]  /*72c0*/  @P4 SHF.R.U32.HI R2, RZ, R3, R8 ;  /* 0x00000003ff024219 */ /* 0x000fe20000011608 */
[----:B------:R-:W-:-:S03]  /*72d0*/  IMAD.MOV R3, RZ, RZ, -R9 ;  /* 0x000000ffff037224 */ /* 0x000fc600078e0a09 */
[----:B------:R-:W-:Y:S01]  /*72e0*/  IADD3 R2, -R2, RZ, RZ ;  /* 0x000000ff02027210 */ /* 0x000fe20007ffe1ff */
[----:B------:R-:W-:-:S04]  /*72f0*/  IMAD R10, R10, R3, R7 ;  /* 0x000000030a0a7224 */ /* 0x000fc800078e0207 */
[----:B------:R-:W-:Y:S01]  /*7300*/  IMAD R2, R13, R2, R9 ;  /* 0x000000020d027224 */ /* 0x000fe200078e0209 */
[----:B------:R-:W-:Y:S06]  /*7310*/  BRA.DIV UR4, `(.L_x_65) ;  /* 0x0000001604e47947 */ /* 0x000fec000b800000 */
[----:B------:R-:W-:-:S13]  /*7320*/  ELECT P6, URZ, PT ;  /* 0x00000000003f782f */ /* 0x000fda00038c0000 */
.L_x_116:
[----:B------:R-:W-:Y:S01]  /*7330*/  IADD3 R3, -R7, RZ, RZ ;  /* 0x000000ff07037210 */ /* 0x000fe20007ffe1ff */
[----:B------:R-:W-:Y:S04]  /*7340*/  BSSY B1, `(.L_x_66) ;  /* 0x000002a000017945 */ /* 0x000fe80003800000 */
[----:B------:R-:W-:Y:S01]  /*7350*/  IMAD R3, R6, R3, R17 ;  /* 0x0000000306037224 */ /* 0x000fe200078e0211 */
[----:B------:R-:W-:-:S03]  /*7360*/  MOV R6, RZ ;  /* 0x000000ff00067202 */ /* 0x000fc60000000f00 */
[----:B------:R-:W-:Y:S01]  /*7370*/  IMAD.SHL.U32 R3, R3, 0x80, RZ ;  /* 0x0000008003037824 */ /* 0x000fe200078e00ff */
[----:B------:R-:W-:Y:S06]  /*7380*/  @!P6 BRA `(.L_x_67) ;  /* 0x000000000094e947 */ /* 0x000fec0003800000 */
[----:B------:R-:W1:Y:S01]  /*7390*/  S2R R7, SR_CgaCtaId ;  /* 0x0000000000077919 */ /* 0x000e620000008800 */
[----:B------:R-:W-:-:S04]  /*73a0*/  MOV R6, 0x400 ;  /* 0x0000040000067802 */ /* 0x000fc80000000f00 */
[----:B-1----:R-:W-:Y:S02]  /*73b0*/  LEA R9, R7, R6, 0x18 ;  /* 0x0000000607097211 */ /* 0x002fe400078ec0ff */
[----:B------:R-:W-:-:S03]  /*73c0*/  SHF.L.U32 R6, R5, 0x1f, RZ ;  /* 0x0000001f05067819 */ /* 0x000fc600000006ff */
[----:B------:R-:W-:-:S04]  /*73d0*/  IMAD R7, R0, 0x8, R9 ;  /* 0x0000000800077824 */ /* 0x000fc800078e0209 */
[----:B------:R-:W1:Y:S02]  /*73e0*/  SYNCS.PHASECHK.TRANS64.TRYWAIT P2, [R7+URZ+0xe460], R6 ;  /* 0x00e46006070075a7 */ /* 0x000e64000804017f */
[----:B-1----:R-:W-:Y:S05]  /*73f0*/  @!P2 BRA `(.L_x_68) ;  /* 0x0000001400cca947 */ /* 0x002fea0003800000 */
.L_x_117:
[----:B------:R-:W-:Y:S01]  /*7400*/  UPRMT UR4, UR6, 0x9910, URZ ;  /* 0x0000991006047896 */ /* 0x000fe2000800003f */
[----:B-1----:R-:W-:-:S03]  /*7410*/  @P1 MOV R6, 0x1000 ;  /* 0x0000100000061802 */ /* 0x002fc60000000f00 */
[----:B------:R-:W-:Y:S01]  /*7420*/  UISETP.NE.AND UP0, UPT, UR4, 0x2, UPT ;  /* 0x000000020400788c */ /* 0x000fe2000bf05270 */
[----:B------:R1:W-:Y:S05]  /*7430*/  @P1 SYNCS.ARRIVE.TRANS64 RZ, [R7+URZ+0xe450], R6 ;  /* 0x00e4500607ff19a7 */ /* 0x0003ea000800003f */
[----:B------:R-:W-:-:S13]  /*7440*/  PLOP3.LUT P2, PT, PT, PT, UP0, 0x80, 0x0 ;  /* 0x000000000000781c */ /* 0x000fda0003f4f008 */
[----:B-1----:R-:W-:Y:S05]  /*7450*/  @P2 BRA `(.L_x_69) ;  /* 0x0000000000042947 */ /* 0x002fea0003800000 */
[----:B------:R-:W-:Y:S01]  /*7460*/  BPT.TRAP 0x1 ;  /* 0x000000040000795c */ /* 0x000fe20000300000 */
.L_x_69:
[----:B------:R-:W-:Y:S05]  /*7470*/  @P0 BRA `(.L_x_70) ;  /* 0x0000000000040947 */ /* 0x000fea0003800000 */
[----:B------:R-:W-:Y:S01]  /*7480*/  BPT.TRAP 0x1 ;  /* 0x000000040000795c */ /* 0x000fe20000300000 */
.L_x_70:
[----:B------:R-:W-:Y:S01]  /*7490*/  R2UR UR4, R9 ;  /* 0x00000000090472ca */ /* 0x000fe200000e0000 */
[----:B------:R-:W-:Y:S01]  /*74a0*/  UIADD3 UR16, UP0, UR14, 0xf0, URZ ;  /* 0x000000f00e107890 */ /* 0x000fe2000ff1e03f */
[----:B------:R-:W-:Y:S01]  /*74b0*/  R2UR UR9, R7 ;  /* 0x00000000070972ca */ /* 0x000fe200000e0000 */
[----:B------:R-:W-:Y:S01]  /*74c0*/  UMOV UR5, 0x10000000 ;  /* 0x1000000000057882 */ /* 0x000fe20000000000 */
[----:B------:R-:W-:Y:S01]  /*74d0*/  R2UR UR8, R0 ;  /* 0x00000000000872ca */ /* 0x000fe200000e0000 */
[----:B------:R-:W-:Y:S01]  /*74e0*/  UIADD3.X UR17, URZ, UR15, URZ, UP0, !UPT ;  /* 0x0000000f3f117290 */ /* 0x000fe200087fe43f */
[----:B------:R-:W-:Y:S01]  /*74f0*/  R2UR UR11, R3 ;  /* 0x00000000030b72ca */ /* 0x000fe200000e0000 */
[----:B------:R-:W-:Y:S01]  /*7500*/  UMOV UR10, URZ ;  /* 0x0000003f000a7c82 */ /* 0x000fe20008000000 */
[----:B------:R-:W-:Y:S01]  /*7510*/  R2UR UR12, R10 ;  /* 0x000000000a0c72ca */ /* 0x000fe200000e0000 */
[----:B------:R-:W-:Y:S01]  /*7520*/  VIADD R0, R0, 0x1 ;  /* 0x0000000100007836 */ /* 0x000fe20000000000 */
[----:B------:R-:W-:-:S04]  /*7530*/  R2UR UR13, R2 ;  /* 0x00000000020d72ca */ /* 0x000fc800000e0000 */
[C---:B------:R-:W-:Y:S01]  /*7540*/  ISETP.NE.AND P2, PT, R0.reuse, 0x2, PT ;  /* 0x000000020000780c */ /* 0x040fe20003f45270 */
[----:B------:R-:W-:Y:S02]  /*7550*/  UIADD3 UR9, UR9, 0xe450, URZ ;  /* 0x0000e45009097890 */ /* 0x000fe4000fffe03f */
[----:B------:R-:W-:Y:S01]  /*7560*/  ULEA UR8, UR8, UR4, 0xc ;  /* 0x0000000408087291 */ /* 0x000fe2000f8e603f */
[----:B------:R-:W-:Y:S02]  /*7570*/  SEL R6, RZ, 0x1, P2 ;  /* 0x00000001ff067807 */ /* 0x000fe40001000000 */
[----:B------:R-:W-:Y:S01]  /*7580*/  UMOV UR4, 0x0 ;  /* 0x0000000000047882 */ /* 0x000fe20000000000 */
[----:B------:R-:W-:Y:S02]  /*7590*/  SEL R0, R0, RZ, P2 ;  /* 0x000000ff00007207 */ /* 0x000fe40001000000 */
[----:B------:R-:W-:Y:S02]  /*75a0*/  LOP3.LUT R5, R5, R6, RZ, 0x3c, !PT ;  /* 0x0000000605057212 */ /* 0x000fe400078e3cff */
[----:B------:R-:W-:Y:S01]  /*75b0*/  MOV R6, 0x40 ;  /* 0x0000004000067802 */ /* 0x000fe20000000f00 */
[----:B------:R1:W-:Y:S02]  /*75c0*/  UTMALDG.4D [UR8], [UR16], desc[UR4] ;  /* 0x00000408100075b4 */ /* 0x0003e40008019000 */
[----:B-1----:R-:W-:-:S04]  /*75d0*/  NOP ;  /* 0x0000000000007918 */ /* 0x002fc80000000000 */
.L_x_67:
[----:B------:R-:W-:Y:S05]  /*75e0*/  BSYNC B1 ;  /* 0x0000000000017941 */ /* 0x000fea0003800000 */
.L_x_66:
[----:B------:R-:W-:Y:S01]  /*75f0*/  LOP3.LUT P2, RZ, R4, 0xff, RZ, 0xc0, !PT ;  /* 0x000000ff04ff7812 */ /* 0x000fe2000784c0ff */
[----:B------:R-:W-:-:S12]  /*7600*/  BSSY B1, `(.L_x_71) ;  /* 0x0000009000017945 */ /* 0x000fd80003800000 */
[----:B------:R-:W-:Y:S05]  /*7610*/  @!P2 BRA `(.L_x_72) ;  /* 0x00000000001ca947 */ /* 0x000fea0003800000 */
[----:B------:R-:W1:Y:S01]  /*7620*/  S2R R7, SR_CgaCtaId ;  /* 0x0000000000077919 */ /* 0x000e620000008800 */
[----:B------:R-:W-:-:S04]  /*7630*/  MOV R4, 0x400 ;  /* 0x0000040000047802 */ /* 0x000fc80000000f00 */
[----:B-1----:R-:W-:Y:S02]  /*7640*/  LEA R7, R7, R4, 0x18 ;  /* 0x0000000407077211 */ /* 0x002fe400078ec0ff */
[----:B------:R-:W-:Y:S02]  /*7650*/  SHF.L.U32 R4, RZ, 0x1f, RZ ;  /* 0x0000001fff047819 */ /* 0x000fe400000006ff */
[----:B------:R1:W-:Y:S02]  /*7660*/  SYNCS.ARRIVE.TRANS64.A1T0 RZ, [R7+URZ+0xe4b0], RZ ;  /* 0x00e4b0ff07ff79a7 */ /* 0x0003e4000810003f */
[----:B------:R-:W2:Y:S02]  /*7670*/  SYNCS.PHASECHK.TRANS64.TRYWAIT P2, [R7+URZ+0xe4b0], R4 ;  /* 0x00e4b004070075a7 */ /* 0x000ea4000804017f */
[----:B-12---:R-:W-:Y:S05]  /*7680*/  @!P2 BRA `(.L_x_73) ;  /* 0x00000014003ca947 */ /* 0x006fea0003800000 */
.L_x_72:
[----:B------:R-:W-:Y:S05]  /*7690*/  BSYNC B1 ;  /* 0x0000000000017941 */ /* 0x000fea0003800000 */
.L_x_71:
[----:B------:R-:W-:Y:S04]  /*76a0*/  BSSY B1, `(.L_x_74) ;  /* 0x0000028000017945 */ /* 0x000fe80003800000 */
[----:B------:R-:W-:Y:S05]  /*76b0*/  @!P6 BRA `(.L_x_75) ;  /* 0x000000000098e947 */ /* 0x000fea0003800000 */
[----:B-1----:R-:W1:Y:S01]  /*76c0*/  S2R R7, SR_CgaCtaId ;  /* 0x0000000000077919 */ /* 0x002e620000008800 */
[----:B------:R-:W-:Y:S02]  /*76d0*/  MOV R4, 0x400 ;  /* 0x0000040000047802 */ /* 0x000fe40000000f00 */
[----:B------:R-:W-:Y:S02]  /*76e0*/  SHF.L.U32 R9, R5, 0x1f, RZ ;  /* 0x0000001f05097819 */ /* 0x000fe400000006ff */
[----:B-1----:R-:W-:-:S05]  /*76f0*/  LEA R7, R7, R4, 0x18 ;  /* 0x0000000407077211 */ /* 0x002fca00078ec0ff */
[----:B------:R-:W-:-:S04]  /*7700*/  IMAD R4, R0, 0x8, R7 ;  /* 0x0000000800047824 */ /* 0x000fc800078e0207 */
[----:B------:R-:W1:Y:S02]  /*7710*/  SYNCS.PHASECHK.TRANS64.TRYWAIT P2, [R4+URZ+0xe460], R9 ;  /* 0x00e46009040075a7 */ /* 0x000e64000804017f */
[----:B-1----:R-:W-:Y:S05]  /*7720*/  @!P2 BRA `(.L_x_76) ;  /* 0x000000140028a947 */ /* 0x002fea0003800000 */
.L_x_118:
[----:B------:R-:W-:Y:S01]  /*7730*/  UPRMT UR4, UR6, 0x9910, URZ ;  /* 0x0000991006047896 */ /* 0x000fe2000800003f */
[----:B-1----:R-:W-:-:S03]  /*7740*/  @P1 MOV R9, 0x1000 ;  /* 0x0000100000091802 */ /* 0x002fc60000000f00 */
[----:B------:R-:W-:Y:S01]  /*7750*/  UISETP.NE.AND UP0, UPT, UR4, 0x2, UPT ;  /* 0x000000020400788c */ /* 0x000fe2000bf05270 */
[----:B------:R1:W-:Y:S05]  /*7760*/  @P1 SYNCS.ARRIVE.TRANS64 RZ, [R4+URZ+0xe450], R9 ;  /* 0x00e4500904ff19a7 */ /* 0x0003ea000800003f */
[----:B------:R-:W-:-:S13]  /*7770*/  PLOP3.LUT P2, PT, PT, PT, UP0, 0x80, 0x0 ;  /* 0x000000000000781c */ /* 0x000fda0003f4f008 */
[----:B-1----:R-:W-:Y:S05]  /*7780*/  @P2 BRA `(.L_x_77) ;  /* 0x0000000000042947 */ /* 0x002fea0003800000 */
[----:B------:R-:W-:Y:S01]  /*7790*/  BPT.TRAP 0x1 ;  /* 0x000000040000795c */ /* 0x000fe20000300000 */
.L_x_77:
[----:B------:R-:W-:Y:S05]  /*77a0*/  @P0 BRA `(.L_x_78) ;  /* 0x0000000000040947 */ /* 0x000fea0003800000 */
[----:B------:R-:W-:Y:S01]  /*77b0*/  BPT.TRAP 0x1 ;  /* 0x000000040000795c */ /* 0x000fe20000300000 */
.L_x_78:
[----:B------:R-:W-:Y:S01]  /*77c0*/  R2UR UR4, R7 ;  /* 0x00000000070472ca */ /* 0x000fe200000e0000 */
[----:B------:R-:W-:Y:S01]  /*77d0*/  UIADD3 UR16, UP0, UR14, 0xf0, URZ ;  /* 0x000000f00e107890 */ /* 0x000fe2000ff1e03f */
[----:B------:R-:W-:Y:S01]  /*77e0*/  R2UR UR11, R3 ;  /* 0x00000000030b72ca */ /* 0x000fe200000e0000 */
[----:B------:R-:W-:Y:S01]  /*77f0*/  UMOV UR10, URZ ;  /* 0x0000003f000a7c82 */ /* 0x000fe20008000000 */
[----:B------:R-:W-:Y:S01]  /*7800*/  R2UR UR5, R6 ;  /* 0x00000000060572ca */ /* 0x000fe200000e0000 */
[----:B------:R-:W-:Y:S01]  /*7810*/  UIADD3.X UR17, URZ, UR15, URZ, UP0, !UPT ;  /* 0x0000000f3f117290 */ /* 0x000fe200087fe43f */
[----:B------:R-:W-:Y:S02]  /*7820*/  R2UR UR9, R4 ;  /* 0x00000000040972ca */ /* 0x000fe400000e0000 */
[C---:B------:R-:W-:Y:S01]  /*7830*/  R2UR UR8, R0.reuse ;  /* 0x00000000000872ca */ /* 0x040fe200000e0000 */
[----:B------:R-:W-:Y:S01]  /*7840*/  VIADD R0, R0, 0x1 ;  /* 0x0000000100007836 */ /* 0x000fe20000000000 */
[----:B------:R-:W-:-:S02]  /*7850*/  R2UR UR12, R10 ;  /* 0x000000000a0c72ca */ /* 0x000fc400000e0000 */
[----:B------:R-:W-:Y:S02]  /*7860*/  R2UR UR13, R2 ;  /* 0x00000000020d72ca */ /* 0x000fe400000e0000 */
[----:B------:R-:W-:-:S03]  /*7870*/  ISETP.NE.AND P2, PT, R0, 0x2, PT ;  /* 0x000000020000780c */ /* 0x000fc60003f45270 */
[----:B------:R-:W-:Y:S01]  /*7880*/  UIADD3 UR11, UR11, UR5, URZ ;  /* 0x000000050b0b7290 */ /* 0x000fe2000fffe03f */
[----:B------:R-:W-:Y:S01]  /*7890*/  SEL R2, RZ, 0x1, P2 ;  /* 0x00000001ff027807 */ /* 0x000fe20001000000 */
[----:B------:R-:W-:Y:S01]  /*78a0*/  UIADD3 UR9, UR9, 0xe450, URZ ;  /* 0x0000e45009097890 */ /* 0x000fe2000fffe03f */
[----:B------:R-:W-:Y:S01]  /*78b0*/  SEL R0, R0, RZ, P2 ;  /* 0x000000ff00007207 */ /* 0x000fe20001000000 */
[----:B------:R-:W-:Y:S01]  /*78c0*/  ULEA UR8, UR8, UR4, 0xc ;  /* 0x0000000408087291 */ /* 0x000fe2000f8e603f */
[----:B------:R-:W-:Y:S01]  /*78d0*/  LOP3.LUT R5, R5, R2, RZ, 0x3c, !PT ;  /* 0x0000000205057212 */ /* 0x000fe200078e3cff */
[----:B------:R-:W-:Y:S01]  /*78e0*/  UMOV UR5, 0x10000000 ;  /* 0x1000000000057882 */ /* 0x000fe20000000000 */
[----:B------:R-:W-:-:S06]  /*78f0*/  UMOV UR4, 0x0 ;  /* 0x0000000000047882 */ /* 0x000fcc0000000000 */
[----:B------:R2:W-:Y:S02]  /*7900*/  UTMALDG.4D [UR8], [UR16], desc[UR4] ;  /* 0x00000408100075b4 */ /* 0x0005e40008019000 */
[----:B--2---:R-:W-:Y:S01]  /*7910*/  NOP ;  /* 0x0000000000007918 */ /* 0x004fe20000000000 */
.L_x_75:
[----:B------:R-:W-:Y:S05]  /*7920*/  BSYNC B1 ;  /* 0x0000000000017941 */ /* 0x000fea0003800000 */
.L_x_74:
[----:B------:R-:W-:Y:S02]  /*7930*/  IADD3 R17, R17, UR7, RZ ;  /* 0x0000000711117c10 */ /* 0x000fe4000fffe0ff */
[----:B-1----:R-:W-:Y:S02]  /*7940*/  PRMT R4, RZ, 0x7610, R4 ;  /* 0x00007610ff047816 */ /* 0x002fe40000000004 */
[----:B------:R-:W-:-:S13]  /*7950*/  ISETP.GE.AND P2, PT, R17, UR18, PT ;  /* 0x0000001211007c0c */ /* 0x000fda000bf46270 */
[----:B------:R-:W-:Y:S05]  /*7960*/  @!P2 BRA `(.L_x_79) ;  /* 0xfffffff80008a947 */ /* 0x000fea000383ffff */
[----:B------:R-:W-:Y:S05]  /*7970*/  BSYNC B0 ;  /* 0x0000000000007941 */ /* 0x000fea0003800000 */
.L_x_64:
[----:B------:R-:W-:Y:S05]  /*7980*/  EXIT ;  /* 0x000000000000794d */ /* 0x000fea0003800000 */
.L_x_63:
[----:B-1----:R-:W-:Y:S02]  /*7990*/  ULDC UR4, c[0x0][0xa00] ;  /* 0x0002800000047ab9 */ /* 0x002fe40000000800 */
        /* <DEDUP_REMOVED lines=9> */
[----:B------:R-:W-:Y:S01]  /*7a30*/  ULDC.64 UR6, c[0x0][0x198] ;  /* 0x0000660000067ab9 */ /* 0x000fe20000000a00 */
[----:B------:R-:W-:-:S09]  /*7a40*/  ULDC UR14, c[0x0][0xc] ;  /* 0x00000300000e7ab9 */ /* 0x000fd20000000800 */
.L_x_107:
[----:B------:R-:W1:Y:S01]  /*7a50*/  LDC R2, c[0x0][0xa04] ;  /* 0x00028100ff027b82 */ /* 0x000e620000000800 */
[----:B------:R-:W-:-:S07]  /*7a60*/  UMOV UR4, 0xffffffff ;  /* 0xffffffff00047882 */ /* 0x000fce0000000000 */
        /* <DEDUP_REMOVED lines=9> */
[----:B-1----:R-:W-:Y:S01]  /*7b00*/  @P3 IMAD.HI.U32 R10, R17, R6, RZ ;  /* 0x00000006110a3227 */ /* 0x002fe200078e00ff */
[----:B------:R-:W-:-:S04]  /*7b10*/  MOV R6, R17 ;  /* 0x0000001100067202 */ /* 0x000fc80000000f00 */
[----:B------:R-:W-:-:S05]  /*7b20*/  @P3 SHF.R.U32.HI R6, RZ, R7, R10 ;  /* 0x00000007ff063219 */ /* 0x000fca000001160a */
[----:B--2---:R-:W-:-:S04]  /*7b30*/  @P4 IMAD.HI.U32 R9, R6, R9, RZ ;  /* 0x0000000906094227 */ /* 0x004fc800078e00ff */
[----:B------:R-:W-:Y:S01]  /*7b40*/  IMAD.MOV.U32 R7, RZ, RZ, R6 ;  /* 0x000000ffff077224 */ /* 0x000fe200078e0006 */
[----:B---3--:R-:W-:-:S04]  /*7b50*/  @P4 SHF.R.U32.HI R7, RZ, R12, R9 ;  /* 0x0000000cff074219 */ /* 0x008fc80000011609 */
[----:B------:R-:W-:Y:S01]  /*7b60*/  MOV R9, R7 ;  /* 0x0000000700097202 */ /* 0x000fe20000000f00 */
[----:B----4-:R-:W-:-:S05]  /*7b70*/  @P5 IMAD.HI.U32 R2, R7, R2, RZ ;  /* 0x0000000207025227 */ /* 0x010fca00078e00ff */
[----:B------:R-:W-:Y:S02]  /*7b80*/  @P5 SHF.R.U32.HI R9, RZ, R3, R2 ;  /* 0x00000003ff095219 */ /* 0x000fe40000011602 */
[----:B------:R-:W-:-:S05]  /*7b90*/  IADD3 R3, -R7, RZ, RZ ;  /* 0x000000ff07037210 */ /* 0x000fca0007ffe1ff */
[----:B------:R-:W-:Y:S02]  /*7ba0*/  IMAD R2, R11, R3, R6 ;  /* 0x000000030b027224 */ /* 0x000fe400078e0206 */
[----:B------:R-:W-:-:S04]  /*7bb0*/  IMAD.MOV R3, RZ, RZ, -R9 ;  /* 0x000000ffff037224 */ /* 0x000fc800078e0a09 */
[----:B------:R-:W-:Y:S01]  /*7bc0*/  IMAD R3, R8, R3, R7 ;  /* 0x0000000308037224 */ /* 0x000fe200078e0207 */
[----:B------:R-:W-:Y:S06]  /*7bd0*/  BRA.DIV UR4, `(.L_x_81) ;  /* 0x0000001204107947 */ /* 0x000fec000b800000 */
[----:B------:R-:W-:-:S13]  /*7be0*/  ELECT P6, URZ, PT ;  /* 0x00000000003f782f */ /* 0x000fda00038c0000 */
.L_x_121:
[----:B------:R-:W1:Y:S01]  /*7bf0*/  LDC R6, c[0x0][0x28c] ;  /* 0x0000a300ff067b82 */ /* 0x000e620000000800 */
[----:B------:R-:W-:Y:S01]  /*7c00*/  BSSY B1, `(.L_x_82) ;  /* 0x0000027000017945 */ /* 0x000fe20003800000 */
[----:B-1----:R-:W-:-:S13]  /*7c10*/  ISETP.GT.AND P3, PT, R6, RZ, P6 ;  /* 0x000000ff0600720c */ /* 0x002fda0003764270 */
[----:B------:R-:W-:Y:S05]  /*7c20*/  @!P3 BRA `(.L_x_83) ;  /* 0x000000000090b947 */ /* 0x000fea0003800000 */
[----:B------:R-:W1:Y:S01]  /*7c30*/  S2R R8, SR_CgaCtaId ;  /* 0x0000000000087919 */ /* 0x000e620000008800 */
[----:B------:R-:W-:-:S04]  /*7c40*/  MOV R7, 0x400 ;  /* 0x0000040000077802 */ /* 0x000fc80000000f00 */
[----:B-1----:R-:W-:Y:S02]  /*7c50*/  LEA R10, R8, R7, 0x18 ;  /* 0x00000007080a7211 */ /* 0x002fe400078ec0ff */
[----:B------:R-:W-:Y:S02]  /*7c60*/  SHF.L.U32 R7, R0, 0x1f, RZ ;  /* 0x0000001f00077819 */ /* 0x000fe400000006ff */
[----:B------:R-:W-:-:S04]  /*7c70*/  LEA R8, R5, R10, 0x3 ;  /* 0x0000000a05087211 */ /* 0x000fc800078e18ff */
[----:B------:R-:W1:Y:S02]  /*7c80*/  SYNCS.PHASECHK.TRANS64.TRYWAIT P4, [R8+URZ+0xe428], R7 ;  /* 0x00e42807080075a7 */ /* 0x000e64000808017f */
[----:B-1----:R-:W-:Y:S05]  /*7c90*/  @!P4 BRA `(.L_x_84) ;  /* 0x000000100000c947 */ /* 0x002fea0003800000 */
.L_x_122:
[----:B------:R-:W-:Y:S01]  /*7ca0*/  UPRMT UR4, UR5, 0x9910, URZ ;  /* 0x0000991005047896 */ /* 0x000fe2000800003f */
[----:B-1----:R-:W-:-:S03]  /*7cb0*/  @P2 MOV R7, 0x2000 ;  /* 0x0000200000072802 */ /* 0x002fc60000000f00 */
[----:B------:R-:W-:Y:S01]  /*7cc0*/  UISETP.NE.AND UP0, UPT, UR4, 0x2, UPT ;  /* 0x000000020400788c */ /* 0x000fe2000bf05270 */
[----:B------:R1:W-:Y:S05]  /*7cd0*/  @P2 SYNCS.ARRIVE.TRANS64 RZ, [R8+URZ+0xe400], R7 ;  /* 0x00e4000708ff29a7 */ /* 0x0003ea000800003f */
[----:B------:R-:W-:-:S13]  /*7ce0*/  PLOP3.LUT P4, PT, PT, PT, UP0, 0x80, 0x0 ;  /* 0x000000000000781c */ /* 0x000fda0003f8f008 */
[----:B-1----:R-:W-:Y:S05]  /*7cf0*/  @P4 BRA `(.L_x_85) ;  /* 0x0000000000044947 */ /* 0x002fea0003800000 */
[----:B------:R-:W-:Y:S01]  /*7d00*/  BPT.TRAP 0x1 ;  /* 0x000000040000795c */ /* 0x000fe20000300000 */
.L_x_85:
[----:B------:R-:W-:Y:S05]  /*7d10*/  @P0 BRA `(.L_x_86) ;  /* 0x0000000000040947 */ /* 0x000fea0003800000 */
[----:B------:R-:W-:Y:S01]  /*7d20*/  BPT.TRAP 0x1 ;  /* 0x000000040000795c */ /* 0x000fe20000300000 */
.L_x_86:
[----:B------:R-:W-:Y:S01]  /*7d30*/  IMAD R10, R5, 0x2000, R10 ;  /* 0x00002000050a7824 */ /* 0x000fe200078e020a */
[----:B------:R-:W-:Y:S01]  /*7d40*/  R2UR UR9, R8 ;  /* 0x00000000080972ca */ /* 0x000fe200000e0000 */
[----:B------:R-:W-:Y:S01]  /*7d50*/  UIADD3 UR16, UP0, UR6, 0x1f0, URZ ;  /* 0x000001f006107890 */ /* 0x000fe2000ff1e03f */
[----:B------:R-:W-:Y:S01]  /*7d60*/  R2UR UR12, R2 ;  /* 0x00000000020c72ca */ /* 0x000fe200000e0000 */
[----:B------:R-:W-:Y:S01]  /*7d70*/  UMOV UR18, 0x0 ;  /* 0x0000000000127882 */ /* 0x000fe20000000000 */
[----:B------:R-:W-:Y:S01]  /*7d80*/  R2UR UR8, R10 ;  /* 0x000000000a0872ca */ /* 0x000fe200000e0000 */
[----:B------:R-:W-:Y:S01]  /*7d90*/  UIADD3.X UR17, URZ, UR7, URZ, UP0, !UPT ;  /* 0x000000073f117290 */ /* 0x000fe200087fe43f */
[----:B------:R-:W-:Y:S01]  /*7da0*/  R2UR UR13, R3 ;  /* 0x00000000030d72ca */ /* 0x000fe200000e0000 */
[----:B------:R-:W-:Y:S01]  /*7db0*/  UMOV UR19, 0x10000000 ;  /* 0x1000000000137882 */ /* 0x000fe20000000000 */
[----:B------:R-:W-:Y:S01]  /*7dc0*/  UMOV UR10, URZ ;  /* 0x0000003f000a7c82 */ /* 0x000fe20008000000 */
[----:B------:R-:W-:Y:S01]  /*7dd0*/  UMOV UR11, URZ ;  /* 0x0000003f000b7c82 */ /* 0x000fe20008000000 */
[----:B------:R-:W-:-:S03]  /*7de0*/  IADD3 R5, R5, 0x1, RZ ;  /* 0x0000000105057810 */ /* 0x000fc60007ffe0ff */
[----:B------:R-:W-:Y:S01]  /*7df0*/  UIADD3 UR9, UR9, 0xe400, URZ ;  /* 0x0000e40009097890 */ /* 0x000fe2000fffe03f */
[----:B------:R-:W-:-:S03]  /*7e00*/  ISETP.NE.AND P4, PT, R5, 0x5, PT ;  /* 0x000000050500780c */ /* 0x000fc60003f85270 */
[----:B------:R-:W-:Y:S01]  /*7e10*/  UIADD3 UR8, UR8, 0x2000, URZ ;  /* 0x0000200008087890 */ /* 0x000fe2000fffe03f */
[----:B------:R-:W-:Y:S02]  /*7e20*/  SEL R7, RZ, 0x1, P4 ;  /* 0x00000001ff077807 */ /* 0x000fe40002000000 */
[----:B------:R-:W-:Y:S02]  /*7e30*/  SEL R5, R5, RZ, P4 ;  /* 0x000000ff05057207 */ /* 0x000fe40002000000 */
[----:B------:R-:W-:-:S04]  /*7e40*/  LOP3.LUT R0, R0, R7, RZ, 0x3c, !PT ;  /* 0x0000000700007212 */ /* 0x000fc800078e3cff */
[----:B------:R1:W-:Y:S02]  /*7e50*/  UTMALDG.4D [UR8], [UR16], desc[UR18] ;  /* 0x00001208100075b4 */ /* 0x0003e40008019000 */
[----:B-1----:R-:W-:Y:S01]  /*7e60*/  NOP ;  /* 0x0000000000007918 */ /* 0x002fe20000000000 */
.L_x_83:
[----:B------:R-:W-:Y:S05]  /*7e70*/  BSYNC B1 ;  /* 0x0000000000017941 */ /* 0x000fea0003800000 */
.L_x_82:
        /* <DEDUP_REMOVED lines=10> */
.L_x_88:
[----:B------:R-:W-:Y:S05]  /*7f20*/  BSYNC B1 ;  /* 0x0000000000017941 */ /* 0x000fea0003800000 */
.L_x_87:
[----:B------:R-:W-:Y:S01]  /*7f30*/  BSSY B1, `(.L_x_90) ;  /* 0x0000028000017945 */ /* 0x000fe20003800000 */
[----:B------:R-:W-:-:S03]  /*7f40*/  MOV R9, RZ ;  /* 0x000000ff00097202 */ /* 0x000fc60000000f00 */
        /* <DEDUP_REMOVED lines=8> */
.L_x_123:
[----:B------:R-:W-:Y:S01]  /*7fd0*/  UPRMT UR4, UR5, 0x9910, URZ ;  /* 0x0000991005047896 */ /* 0x000fe2000800003f */
[----:B-1----:R-:W-:-:S03]  /*7fe0*/  @P2 MOV R8, 0x2000 ;  /* 0x0000200000082802 */ /* 0x002fc60000000f00 */
[----:B------:R-:W-:Y:S01]  /*7ff0*/  UISETP.NE.AND UP0, UPT, UR4, 0x2, UPT ;  /* 0x000000020400788c */ /* 0x000fe2000bf05270 */
[----:B------:R1:W-:Y:S05]  /*8000*/  @P2 SYNCS.ARRIVE.TRANS64 RZ, [R7+URZ+0xe400], R8 ;  /* 0x00e4000807ff29a7 */ /* 0x0003ea000800003f */
[----:B------:R-:W-:-:S13]  /*8010*/  PLOP3.LUT P3, PT, PT, PT, UP0, 0x80, 0x0 ;  /* 0x000000000000781c */ /* 0x000fda0003f6f008 */
[----:B-1----:R-:W-:Y:S05]  /*8020*/  @P3 BRA `(.L_x_93) ;  /* 0x0000000000043947 */ /* 0x002fea0003800000 */
[----:B------:R-:W-:Y:S01]  /*8030*/  BPT.TRAP 0x1 ;  /* 0x000000040000795c */ /* 0x000fe20000300000 */
.L_x_93:
[----:B------:R-:W-:Y:S05]  /*8040*/  @P0 BRA `(.L_x_94) ;  /* 0x0000000000040947 */ /* 0x000fea0003800000 */
[----:B------:R-:W-:Y:S01]  /*8050*/  BPT.TRAP 0x1 ;  /* 0x000000040000795c */ /* 0x000fe20000300000 */
.L_x_94:
[----:B------:R-:W-:Y:S01]  /*8060*/  LEA R4, R5, R4, 0xd ;  /* 0x0000000405047211 */ /* 0x000fe200078e68ff */
[----:B------:R-:W-:Y:S01]  /*8070*/  UIADD3 UR16, UP0, UR6, 0x2f0, URZ ;  /* 0x000002f006107890 */ /* 0x000fe2000ff1e03f */
[----:B------:R-:W-:Y:S01]  /*8080*/  R2UR UR9, R7 ;  /* 0x00000000070972ca */ /* 0x000fe200000e0000 */
[----:B------:R-:W-:Y:S01]  /*8090*/  UMOV UR18, 0x0 ;  /* 0x0000000000127882 */ /* 0x000fe20000000000 */
[----:B------:R-:W-:Y:S01]  /*80a0*/  R2UR UR8, R4 ;  /* 0x00000000040872ca */ /* 0x000fe200000e0000 */
[----:B------:R-:W-:Y:S01]  /*80b0*/  UIADD3.X UR17, URZ, UR7, URZ, UP0, !UPT ;  /* 0x000000073f117290 */ /* 0x000fe200087fe43f */
[----:B------:R-:W-:Y:S01]  /*80c0*/  R2UR UR12, R2 ;  /* 0x00000000020c72ca */ /* 0x000fe200000e0000 */
[----:B------:R-:W-:Y:S01]  /*80d0*/  UMOV UR19, 0x10000000 ;  /* 0x1000000000137882 */ /* 0x000fe20000000000 */
[----:B------:R-:W-:Y:S01]  /*80e0*/  R2UR UR13, R3 ;  /* 0x00000000030d72ca */ /* 0x000fe200000e0000 */
[----:B------:R-:W-:Y:S01]  /*80f0*/  UMOV UR10, URZ ;  /* 0x0000003f000a7c82 */ /* 0x000fe20008000000 */
[----:B------:R-:W-:Y:S01]  /*8100*/  UMOV UR11, URZ ;  /* 0x0000003f000b7c82 */ /* 0x000fe20008000000 */
[----:B------:R-:W-:Y:S01]  /*8110*/  VIADD R5, R5, 0x1 ;  /* 0x0000000105057836 */ /* 0x000fe20000000000 */
[----:B------:R-:W-:-:S03]  /*8120*/  MOV R9, 0x1 ;  /* 0x0000000100097802 */ /* 0x000fc60000000f00 */
[----:B------:R-:W-:Y:S01]  /*8130*/  UIADD3 UR9, UR9, 0xe400, URZ ;  /* 0x0000e40009097890 */ /* 0x000fe2000fffe03f */
[----:B------:R-:W-:Y:S01]  /*8140*/  ISETP.NE.AND P3, PT, R5, 0x5, PT ;  /* 0x000000050500780c */ /* 0x000fe20003f65270 */
[----:B------:R-:W-:-:S03]  /*8150*/  UIADD3 UR8, UR8, 0x2000, URZ ;  /* 0x0000200008087890 */ /* 0x000fc6000fffe03f */
[----:B------:R-:W-:Y:S02]  /*8160*/  SEL R7, RZ, 0x1, P3 ;  /* 0x00000001ff077807 */ /* 0x000fe40001800000 */
[----:B------:R-:W-:Y:S02]  /*8170*/  SEL R5, R5, RZ, P3 ;  /* 0x000000ff05057207 */ /* 0x000fe40001800000 */
[----:B------:R-:W-:Y:S02]  /*8180*/  LOP3.LUT R0, R0, R7, RZ, 0x3c, !PT ;  /* 0x0000000700007212 */ /* 0x000fe400078e3cff */
[----:B------:R2:W-:Y:S02]  /*8190*/  UTMALDG.4D [UR8], [UR16], desc[UR18] ;  /* 0x00001208100075b4 */ /* 0x0005e40008019000 */
[----:B--2---:R-:W-:-:S03]  /*81a0*/  NOP ;  /* 0x0000000000007918 */ /* 0x004fc60000000000 */
.L_x_91:
[----:B------:R-:W-:Y:S05]  /*81b0*/  BSYNC B1 ;  /* 0x0000000000017941 */ /* 0x000fea0003800000 */
.L_x_90:
[----:B------:R-:W-:-:S13]  /*81c0*/  ISETP.GE.AND P3, PT, R6, 0x81, PT ;  /* 0x000000810600780c */ /* 0x000fda0003f66270 */
[----:B------:R-:W-:Y:S05]  /*81d0*/  @!P3 BRA `(.L_x_95) ;  /* 0x000000040070b947 */ /* 0x000fea0003800000 */
[----:B------:R-:W-:Y:S01]  /*81e0*/  IADD3 R6, R6, 0x7f, RZ ;  /* 0x0000007f06067810 */ /* 0x000fe20007ffe0ff */
[----:B------:R-:W-:Y:S03]  /*81f0*/  BSSY B1, `(.L_x_95) ;  /* 0x000005a000017945 */ /* 0x000fe60003800000 */
[----:B-1----:R-:W-:-:S04]  /*8200*/  SHF.R.S32.HI R7, RZ, 0x1f, R6 ;  /* 0x0000001fff077819 */ /* 0x002fc80000011406 */
[----:B------:R-:W-:-:S04]  /*8210*/  LEA.HI R7, R7, R6, RZ, 0x7 ;  /* 0x0000000607077211 */ /* 0x000fc800078f38ff */
[----:B------:R-:W-:-:S05]  /*8220*/  SHF.R.S32.HI R7, RZ, 0x7, R7 ;  /* 0x00000007ff077819 */ /* 0x000fca0000011407 */
[----:B------:R-:W-:-:S07]  /*8230*/  IMAD.SHL.U32 R4, R7, 0x2, RZ ;  /* 0x0000000207047824 */ /* 0x000fce00078e00ff */
.L_x_106:
[----:B------:R-:W-:Y:S04]  /*8240*/  BSSY B2, `(.L_x_96) ;  /* 0x0000027000027945 */ /* 0x000fe80003800000 */
[----:B------:R-:W-:Y:S05]  /*8250*/  @!P6 BRA `(.L_x_97) ;  /* 0x000000000094e947 */ /* 0x000fea0003800000 */
[----:B------:R-:W1:Y:S01]  /*8260*/  S2R R7, SR_CgaCtaId ;  /* 0x0000000000077919 */ /* 0x000e620000008800 */
[----:B------:R-:W-:Y:S02]  /*8270*/  MOV R6, 0x400 ;  /* 0x0000040000067802 */ /* 0x000fe40000000f00 */
[----:B------:R-:W-:Y:S02]  /*8280*/  SHF.L.U32 R8, R0, 0x1f, RZ ;  /* 0x0000001f00087819 */ /* 0x000fe400000006ff */
[----:B-1----:R-:W-:-:S04]  /*8290*/  LEA R6, R7, R6, 0x18 ;  /* 0x0000000607067211 */ /* 0x002fc800078ec0ff */
[----:B------:R-:W-:-:S04]  /*82a0*/  LEA R7, R5, R6, 0x3 ;  /* 0x0000000605077211 */ /* 0x000fc800078e18ff */
[----:B------:R-:W1:Y:S02]  /*82b0*/  SYNCS.PHASECHK.TRANS64.TRYWAIT P3, [R7+URZ+0xe428], R8 ;  /* 0x00e42808070075a7 */ /* 0x000e64000806017f */
[----:B-1----:R-:W-:Y:S05]  /*82c0*/  @!P3 BRA `(.L_x_98) ;  /* 0x0000000800b0b947 */ /* 0x002fea0003800000 */
.L_x_124:
[----:B------:R-:W-:Y:S01]  /*82d0*/  UPRMT UR4, UR5, 0x9910, URZ ;  /* 0x0000991005047896 */ /* 0x000fe2000800003f */
[----:B-1----:R-:W-:-:S03]  /*82e0*/  @P2 MOV R8, 0x2000 ;  /* 0x0000200000082802 */ /* 0x002fc60000000f00 */
[----:B------:R-:W-:Y:S01]  /*82f0*/  UISETP.NE.AND UP0, UPT, UR4, 0x2, UPT ;  /* 0x000000020400788c */ /* 0x000fe2000bf05270 */
[----:B------:R1:W-:Y:S05]  /*8300*/  @P2 SYNCS.ARRIVE.TRANS64 RZ, [R7+URZ+0xe400], R8 ;  /* 0x00e4000807ff29a7 */ /* 0x0003ea000800003f */
[----:B------:R-:W-:-:S13]  /*8310*/  PLOP3.LUT P3, PT, PT, PT, UP0, 0x80, 0x0 ;  /* 0x000000000000781c */ /* 0x000fda0003f6f008 */
[----:B-1----:R-:W-:Y:S05]  /*8320*/  @P3 BRA `(.L_x_99) ;  /* 0x0000000000043947 */ /* 0x002fea0003800000 */
[----:B------:R-:W-:Y:S01]  /*8330*/  BPT.TRAP 0x1 ;  /* 0x000000040000795c */ /* 0x000fe20000300000 */
.L_x_99:
[----:B------:R-:W-:Y:S05]  /*8340*/  @P0 BRA `(.L_x_100) ;  /* 0x0000000000040947 */ /* 0x000fea0003800000 */
[----:B------:R-:W-:Y:S01]  /*8350*/  BPT.TRAP 0x1 ;  /* 0x000000040000795c */ /* 0x000fe20000300000 */
.L_x_100:
        /* <DEDUP_REMOVED lines=11> */
[----:B------:R-:W-:-:S03]  /*8410*/  IADD3 R5, R5, 0x1, RZ ;  /* 0x0000000105057810 */ /* 0x000fc60007ffe0ff */
[----:B------:R-:W-:Y:S01]  /*8420*/  UIADD3 UR9, UR9, 0xe400, URZ ;  /* 0x0000e40009097890 */ /* 0x000fe2000fffe03f */
[C---:B------:R-:W-:Y:S01]  /*8430*/  ISETP.NE.AND P3, PT, R5.reuse, 0x5, PT ;  /* 0x000000050500780c */ /* 0x040fe20003f65270 */
[----:B------:R-:W-:Y:S02]  /*8440*/  USHF.L.U32 UR11, UR11, 0x7, URZ ;  /* 0x000000070b0b7899 */ /* 0x000fe4000800063f */
[----:B------:R-:W-:Y:S01]  /*8450*/  UIADD3 UR8, UR8, 0x2000, URZ ;  /* 0x0000200008087890 */ /* 0x000fe2000fffe03f */
[----:B------:R-:W-:Y:S02]  /*8460*/  SEL R7, RZ, 0x1, P3 ;  /* 0x00000001ff077807 */ /* 0x000fe40001800000 */
[----:B------:R-:W-:Y:S02]  /*8470*/  SEL R5, R5, RZ, P3 ;  /* 0x000000ff05057207 */ /* 0x000fe40001800000 */
[----:B------:R-:W-:-:S04]  /*8480*/  LOP3.LUT R0, R0, R7, RZ, 0x3c, !PT ;  /* 0x0000000700007212 */ /* 0x000fc800078e3cff */
[----:B------:R1:W-:Y:S02]  /*8490*/  UTMALDG.4D [UR8], [UR16], desc[UR18] ;  /* 0x00001208100075b4 */ /* 0x0003e40008019000 */
[----:B-1----:R-:W-:Y:S01]  /*84a0*/  NOP ;  /* 0x0000000000007918 */ /* 0x002fe20000000000 */
.L_x_97:
[----:B------:R-:W-:Y:S05]  /*84b0*/  BSYNC B2 ;  /* 0x0000000000027941 */ /* 0x000fea0003800000 */
.L_x_96:
[----:B------:R-:W-:Y:S01]  /*84c0*/  ISETP.LT.OR P3, PT, R4, 0x4, !P6 ;  /* 0x000000040400780c */ /* 0x000fe20007761670 */
[----:B------:R-:W-:-:S12]  /*84d0*/  BSSY B2, `(.L_x_101) ;  /* 0x0000028000027945 */ /* 0x000fd80003800000 */
[----:B------:R-:W-:Y:S05]  /*84e0*/  @P3 BRA `(.L_x_102) ;  /* 0x0000000000983947 */ /* 0x000fea0003800000 */
[----:B------:R-:W1:Y:S01]  /*84f0*/  S2R R7, SR_CgaCtaId ;  /* 0x0000000000077919 */ /* 0x000e620000008800 */
[----:B------:R-:W-:Y:S02]  /*8500*/  MOV R6, 0x400 ;  /* 0x0000040000067802 */ /* 0x000fe40000000f00 */
[----:B------:R-:W-:Y:S02]  /*8510*/  SHF.L.U32 R8, R0, 0x1f, RZ ;  /* 0x0000001f00087819 */ /* 0x000fe400000006ff */
[----:B-1----:R-:W-:-:S04]  /*8520*/  LEA R6, R7, R6, 0x18 ;  /* 0x0000000607067211 */ /* 0x002fc800078ec0ff */
[----:B------:R-:W-:-:S04]  /*8530*/  LEA R7, R5, R6, 0x3 ;  /* 0x0000000605077211 */ /* 0x000fc800078e18ff */
[----:B------:R-:W1:Y:S02]  /*8540*/  SYNCS.PHASECHK.TRANS64.TRYWAIT P3, [R7+URZ+0xe428], R8 ;  /* 0x00e42808070075a7 */ /* 0x000e64000806017f */
[----:B-1----:R-:W-:Y:S05]  /*8550*/  @!P3 BRA `(.L_x_103) ;  /* 0x000000080020b947 */ /* 0x002fea0003800000 */
.L_x_125:
[----:B------:R-:W-:Y:S01]  /*8560*/  UPRMT UR4, UR5, 0x9910, URZ ;  /* 0x0000991005047896 */ /* 0x000fe2000800003f */
[----:B-1----:R-:W-:-:S03]  /*8570*/  @P1 IMAD.MOV.U32 R8, RZ, RZ, 0x2000 ;  /* 0x00002000ff081424 */ /* 0x002fc600078e00ff */
[----:B------:R-:W-:Y:S01]  /*8580*/  UISETP.NE.AND UP0, UPT, UR4, 0x2, UPT ;  /* 0x000000020400788c */ /* 0x000fe2000bf05270 */
[----:B------:R1:W-:Y:S05]  /*8590*/  @P1 SYNCS.ARRIVE.TRANS64 RZ, [R7+URZ+0xe400], R8 ;  /* 0x00e4000807ff19a7 */ /* 0x0003ea000800003f */
[----:B------:R-:W-:-:S13]  /*85a0*/  PLOP3.LUT P3, PT, PT, PT, UP0, 0x80, 0x0 ;  /* 0x000000000000781c */ /* 0x000fda0003f6f008 */
[----:B-1----:R-:W-:Y:S05]  /*85b0*/  @P3 BRA `(.L_x_104) ;  /* 0x0000000000043947 */ /* 0x002fea0003800000 */
[----:B------:R-:W-:Y:S01]  /*85c0*/  BPT.TRAP 0x1 ;  /* 0x000000040000795c */ /* 0x000fe20000300000 */
.L_x_104:
[----:B------:R-:W-:Y:S05]  /*85d0*/  @P0 BRA `(.L_x_105) ;  /* 0x0000000000040947 */ /* 0x000fea0003800000 */
[----:B------:R-:W-:Y:S01]  /*85e0*/  BPT.TRAP 0x1 ;  /* 0x000000040000795c */ /* 0x000fe20000300000 */
.L_x_105:
        /* <DEDUP_REMOVED lines=10> */
[----:B------:R-:W-:Y:S01]  /*8690*/  R2UR UR13, R3 ;  /* 0x00000000030d72ca */ /* 0x000fe200000e0000 */
[----:B------:R-:W-:Y:S01]  /*86a0*/  VIADD R9, R9, 0x1 ;  /* 0x0000000109097836 */ /* 0x000fe20000000000 */
[----:B------:R-:W-:-:S03]  /*86b0*/  IADD3 R5, R5, 0x1, RZ ;  /* 0x0000000105057810 */ /* 0x000fc60007ffe0ff */
[----:B------:R-:W-:Y:S01]  /*86c0*/  UIADD3 UR9, UR9, 0xe400, URZ ;  /* 0x0000e40009097890 */ /* 0x000fe2000fffe03f */
[C---:B------:R-:W-:Y:S01]  /*86d0*/  ISETP.NE.AND P3, PT, R5.reuse, 0x5, PT ;  /* 0x000000050500780c */ /* 0x040fe20003f65270 */
[----:B------:R-:W-:Y:S02]  /*86e0*/  UIADD3 UR8, UR8, 0x2000, URZ ;  /* 0x0000200008087890 */ /* 0x000fe4000fffe03f */
[----:B------:R-:W-:Y:S01]  /*86f0*/  USHF.L.U32 UR11, UR11, 0x7, URZ ;  /* 0x000000070b0b7899 */ /* 0x000fe2000800063f */
[----:B------:R-:W-:Y:S02]  /*8700*/  SEL R7, RZ, 0x1, P3 ;  /* 0x00000001ff077807 */ /* 0x000fe40001800000 */
[----:B------:R-:W-:Y:S02]  /*8710*/  SEL R5, R5, RZ, P3 ;  /* 0x000000ff05057207 */ /* 0x000fe40001800000 */
[----:B------:R-:W-:-:S04]  /*8720*/  LOP3.LUT R0, R0, R7, RZ, 0x3c, !PT ;  /* 0x0000000700007212 */ /* 0x000fc800078e3cff */
[----:B------:R1:W-:Y:S02]  /*8730*/  UTMALDG.4D [UR8], [UR16], desc[UR18] ;  /* 0x00001208100075b4 */ /* 0x0003e40008019000 */
[----:B-1----:R-:W-:Y:S01]  /*8740*/  NOP ;  /* 0x0000000000007918 */ /* 0x002fe20000000000 */
.L_x_102:
[----:B------:R-:W-:Y:S05]  /*8750*/  BSYNC B2 ;  /* 0x0000000000027941 */ /* 0x000fea0003800000 */
.L_x_101:
[C---:B------:R-:W-:Y:S02]  /*8760*/  ISETP.GT.AND P3, PT, R4.reuse, 0x4, PT ;  /* 0x000000040400780c */ /* 0x040fe40003f64270 */
[----:B------:R-:W-:-:S11]  /*8770*/  IADD3 R4, R4, -0x2, RZ ;  /* 0xfffffffe04047810 */ /* 0x000fd60007ffe0ff */
[----:B------:R-:W-:Y:S05]  /*8780*/  @P3 BRA `(.L_x_106) ;  /* 0xfffffff800ac3947 */ /* 0x000fea000383ffff */
[----:B------:R-:W-:Y:S05]  /*8790*/  BSYNC B1 ;  /* 0x0000000000017941 */ /* 0x000fea0003800000 */
.L_x_95:
[----:B------:R-:W-:Y:S01]  /*87a0*/  IADD3 R17, R17, UR14, RZ ;  /* 0x0000000e11117c10 */ /* 0x000fe2000fffe0ff */
[----:B------:R-:W-:Y:S01]  /*87b0*/  ULDC UR4, c[0x0][0xa00] ;  /* 0x0002800000047ab9 */ /* 0x000fe20000000800 */
[----:B-1----:R-:W-:Y:S02]  /*87c0*/  PRMT R4, RZ, 0x7610, R4 ;  /* 0x00007610ff047816 */ /* 0x002fe40000000004 */
[----:B------:R-:W-:-:S13]  /*87d0*/  ISETP.GE.AND P3, PT, R17, UR4, PT ;  /* 0x0000000411007c0c */ /* 0x000fda000bf66270 */
[----:B------:R-:W-:Y:S05]  /*87e0*/  @!P3 BRA `(.L_x_107) ;  /* 0xfffffff00098b947 */ /* 0x000fea000383ffff */
[----:B------:R-:W-:Y:S05]  /*87f0*/  BSYNC B0 ;  /* 0x0000000000007941 */ /* 0x000fea0003800000 */
.L_x_80:
[----:B------:R-:W-:Y:S05]  /*8800*/  EXIT ;  /* 0x000000000000794d */ /* 0x000fea0003800000 */
.L_x_17:
[----:B-1----:R-:W-:-:S04]  /*8810*/  IMAD.U32 R3, RZ, RZ, UR4 ;  /* 0x00000004ff037e24 */ /* 0x002fc8000f8e00ff */
[----:B------:R1:W2:Y:S03]  /*8820*/  SYNCS.PHASECHK.TRANS64.TRYWAIT P1, [R3+URZ+0xe450], R0 ;  /* 0x00e45000030075a7 */ /* 0x0002a6000802017f */
[----:B--2---:R-:W-:Y:S05]  /*8830*/  @!P1 NANOSLEEP.SYNCS 0x989680 ;  /* 0x009896800000995d */ /* 0x004fea0003900000 */
[----:B------:R-:W2:Y:S02]  /*8840*/  @!P1 SYNCS.PHASECHK.TRANS64 P1, [R3+URZ+0xe450], R0 ;  /* 0x00e45000030095a7 */ /* 0x000ea4000802007f */
[----:B--2---:R-:W-:Y:S05]  /*8850*/  @!P1 BRA `(.L_x_17) ;  /* 0xfffffffc00ec9947 */ /* 0x004fea000383ffff */
[----:B------:R-:W-:Y:S05]  /*8860*/  BRA `(.L_x_108) ;  /* 0xffffff8800e07947 */ /* 0x000fea000383ffff */
.L_x_19:
[----:B-1----:R-:W-:-:S04]  /*8870*/  MOV R5, UR13 ;  /* 0x0000000d00057c02 */ /* 0x002fc80008000f00 */
[----:B------:R1:W2:Y:S03]  /*8880*/  SYNCS.PHASECHK.TRANS64.TRYWAIT P1, [R5+URZ+0xe400], R0 ;  /* 0x00e40000050075a7 */ /* 0x0002a6000802017f */
[----:B--2---:R-:W-:Y:S05]  /*8890*/  @!P1 NANOSLEEP.SYNCS 0x989680 ;  /* 0x009896800000995d */ /* 0x004fea0003900000 */
[----:B------:R-:W2:Y:S02]  /*88a0*/  @!P1 SYNCS.PHASECHK.TRANS64 P1, [R5+URZ+0xe400], R0 ;  /* 0x00e40000050095a7 */ /* 0x000ea4000802007f */
[----:B--2---:R-:W-:Y:S05]  /*88b0*/  @!P1 BRA `(.L_x_19) ;  /* 0xfffffffc00ec9947 */ /* 0x004fea000383ffff */
[----:B------:R-:W-:Y:S05]  /*88c0*/  BRA `(.L_x_109) ;  /* 0xffffff8800e47947 */ /* 0x000fea000383ffff */
.L_x_20:
[----:B-1----:R-:W-:-:S04]  /*88d0*/  MOV R0, UR49 ;  /* 0x0000003100007c02 */ /* 0x002fc80008000f00 */
[----:B------:R1:W2:Y:S03]  /*88e0*/  SYNCS.PHASECHK.TRANS64.TRYWAIT P1, [R0+URZ+-0x8], R3 ;  /* 0xfffff803000075a7 */ /* 0x0002a6000802017f */
[----:B--2---:R-:W-:Y:S05]  /*88f0*/  @!P1 NANOSLEEP.SYNCS 0x989680 ;  /* 0x009896800000995d */ /* 0x004fea0003900000 */
[----:B------:R-:W2:Y:S02]  /*8900*/  @!P1 SYNCS.PHASECHK.TRANS64 P1, [R0+URZ+-0x8], R3 ;  /* 0xfffff803000095a7 */ /* 0x000ea4000802007f */
[----:B--2---:R-:W-:Y:S05]  /*8910*/  @!P1 BRA `(.L_x_20) ;  /* 0xfffffffc00ec9947 */ /* 0x004fea000383ffff */
[----:B------:R-:W-:Y:S05]  /*8920*/  BRA `(.L_x_110) ;  /* 0xffffff8800d47947 */ /* 0x000fea000383ffff */
.L_x_22:
[----:B-1----:R-:W-:-:S04]  /*8930*/  IMAD.U32 R3, RZ, RZ, UR6 ;  /* 0x00000006ff037e24 */ /* 0x002fc8000f8e00ff */
[----:B------:R1:W2:Y:S03]  /*8940*/  SYNCS.PHASECHK.TRANS64.TRYWAIT P1, [R3+URZ+0xe400], R0 ;  /* 0x00e40000030075a7 */ /* 0x0002a6000802017f */
[----:B--2---:R-:W-:Y:S05]  /*8950*/  @!P1 NANOSLEEP.SYNCS 0x989680 ;  /* 0x009896800000995d */ /* 0x004fea0003900000 */
[----:B------:R-:W2:Y:S02]  /*8960*/  @!P1 SYNCS.PHASECHK.TRANS64 P1, [R3+URZ+0xe400], R0 ;  /* 0x00e40000030095a7 */ /* 0x000ea4000802007f */
[----:B--2---:R-:W-:Y:S05]  /*8970*/  @!P1 BRA `(.L_x_22) ;  /* 0xfffffffc00ec9947 */ /* 0x004fea000383ffff */
[----:B------:R-:W-:Y:S05]  /*8980*/  BRA `(.L_x_111) ;  /* 0xffffffa800d07947 */ /* 0x000fea000383ffff */
.L_x_27:
[----:B-1----:R-:W-:-:S04]  /*8990*/  MOV R5, UR6 ;  /* 0x0000000600057c02 */ /* 0x002fc80008000f00 */
[----:B------:R1:W2:Y:S03]  /*89a0*/  SYNCS.PHASECHK.TRANS64.TRYWAIT P2, [R5+URZ+0xe400], R4 ;  /* 0x00e40004050075a7 */ /* 0x0002a6000804017f */
[----:B--2---:R-:W-:Y:S05]  /*89b0*/  @!P2 NANOSLEEP.SYNCS 0x989680 ;  /* 0x009896800000a95d */ /* 0x004fea0003900000 */
[----:B------:R-:W2:Y:S02]  /*89c0*/  @!P2 SYNCS.PHASECHK.TRANS64 P2, [R5+URZ+0xe400], R4 ;  /* 0x00e400040500a5a7 */ /* 0x000ea4000804007f */
[----:B--2---:R-:W-:Y:S05]  /*89d0*/  @!P2 BRA `(.L_x_27) ;  /* 0xfffffffc00eca947 */ /* 0x004fea000383ffff */
[----:B------:R-:W-:Y:S05]  /*89e0*/  BRA `(.L_x_112) ;  /* 0xffffffac00d87947 */ /* 0x000fea000383ffff */
.L_x_31:
[----:B-1----:R-:W-:-:S04]  /*89f0*/  MOV R6, UR6 ;  /* 0x0000000600067c02 */ /* 0x002fc80008000f00 */
[----:B------:R1:W2:Y:S03]  /*8a00*/  SYNCS.PHASECHK.TRANS64.TRYWAIT P2, [R6+URZ+0xe400], R7 ;  /* 0x00e40007060075a7 */ /* 0x0002a6000804017f */
[----:B--2---:R-:W-:Y:S05]  /*8a10*/  @!P2 NANOSLEEP.SYNCS 0x989680 ;  /* 0x009896800000a95d */ /* 0x004fea0003900000 */
[----:B------:R-:W2:Y:S02]  /*8a20*/  @!P2 SYNCS.PHASECHK.TRANS64 P2, [R6+URZ+0xe400], R7 ;  /* 0x00e400070600a5a7 */ /* 0x000ea4000804007f */
[----:B--2---:R-:W-:Y:S05]  /*8a30*/  @!P2 BRA `(.L_x_31) ;  /* 0xfffffffc00eca947 */ /* 0x004fea000383ffff */
[----:B------:R-:W-:Y:S05]  /*8a40*/  BRA `(.L_x_30) ;  /* 0xffffffd000487947 */ /* 0x000fea000383ffff */
.L_x_51:
[----:B-1----:R-:W-:-:S04]  /*8a50*/  IMAD.U32 R3, RZ, RZ, UR49 ;  /* 0x00000031ff037e24 */ /* 0x002fc8000f8e00ff */
[----:B------:R1:W2:Y:S03]  /*8a60*/  SYNCS.PHASECHK.TRANS64.TRYWAIT P0, [R3+URZ+0x8], R0 ;  /* 0x00000800030075a7 */ /* 0x0002a6000800017f */
[----:B--2---:R-:W-:Y:S05]  /*8a70*/  @!P0 NANOSLEEP.SYNCS 0x989680 ;  /* 0x009896800000895d */ /* 0x004fea0003900000 */
[----:B------:R-:W2:Y:S02]  /*8a80*/  @!P0 SYNCS.PHASECHK.TRANS64 P0, [R3+URZ+0x8], R0 ;  /* 0x00000800030085a7 */ /* 0x000ea4000800007f */
[----:B--2---:R-:W-:Y:S05]  /*8a90*/  @!P0 BRA `(.L_x_51) ;  /* 0xfffffffc00ec8947 */ /* 0x004fea000383ffff */
[----:B------:R-:W-:Y:S05]  /*8aa0*/  BRA `(.L_x_113) ;  /* 0xffffffdc00107947 */ /* 0x000fea000383ffff */
.L_x_65:
[----:B------:R-:W-:Y:S01]  /*8ab0*/  BSSY B1, `(.L_x_114) ;  /* 0x0000006000017945 */ /* 0x000fe20003800000 */
[----:B------:R-:W-:-:S07]  /*8ac0*/  MOV R15, 0xffffffff ;  /* 0xffffffff000f7802 */ /* 0x000fce0000000f00 */
[----:B------:R-:W-:Y:S05]  /*8ad0*/  WARPSYNC.COLLECTIVE R15, `(.L_x_115) ;  /* 0x000000000f0c7348 */ /* 0x000fea0003c00000 */
[----:B------:R-:W-:Y:S02]  /*8ae0*/  ELECT P6, UR62, PT ;  /* 0x00000000003e782f */ /* 0x000fe400038c0000 */
[----:B------:R-:W-:Y:S01]  /*8af0*/  MOV R14, UR62 ;  /* 0x0000003e000e7c02 */ /* 0x000fe20008000f00 */
[----:B------:R-:W-:Y:S10]  /*8b00*/  ENDCOLLECTIVE ;  /* 0x000000000000791b */ /* 0x000ff40003800000 */
.L_x_115:
[----:B------:R-:W-:Y:S05]  /*8b10*/  BSYNC B1 ;  /* 0x0000000000017941 */ /* 0x000fea0003800000 */
.L_x_114:
[----:B------:R-:W-:Y:S05]  /*8b20*/  BRA `(.L_x_116) ;  /* 0xffffffe800007947 */ /* 0x000fea000383ffff */
.L_x_68:
[----:B-1----:R1:W2:Y:S02]  /*8b30*/  SYNCS.PHASECHK.TRANS64.TRYWAIT P2, [R7+URZ+0xe460], R6 ;  /* 0x00e46006070075a7 */ /* 0x0022a4000804017f */
[----:B--2---:R-:W-:Y:S05]  /*8b40*/  @!P2 NANOSLEEP.SYNCS 0x989680 ;  /* 0x009896800000a95d */ /* 0x004fea0003900000 */
[----:B------:R-:W2:Y:S02]  /*8b50*/  @!P2 SYNCS.PHASECHK.TRANS64 P2, [R7+URZ+0xe460], R6 ;  /* 0x00e460060700a5a7 */ /* 0x000ea4000804007f */
[----:B--2---:R-:W-:Y:S05]  /*8b60*/  @!P2 BRA `(.L_x_68) ;  /* 0xfffffffc00f0a947 */ /* 0x004fea000383ffff */
[----:B------:R-:W-:Y:S05]  /*8b70*/  BRA `(.L_x_117) ;  /* 0xffffffe800207947 */ /* 0x000fea000383ffff */
.L_x_73:
[----:B-1----:R1:W2:Y:S02]  /*8b80*/  SYNCS.PHASECHK.TRANS64.TRYWAIT P2, [R7+URZ+0xe4b0], R4 ;  /* 0x00e4b004070075a7 */ /* 0x0022a4000804017f */
[----:B--2---:R-:W-:Y:S05]  /*8b90*/  @!P2 NANOSLEEP.SYNCS 0x989680 ;  /* 0x009896800000a95d */ /* 0x004fea0003900000 */
[----:B------:R-:W2:Y:S02]  /*8ba0*/  @!P2 SYNCS.PHASECHK.TRANS64 P2, [R7+URZ+0xe4b0], R4 ;  /* 0x00e4b0040700a5a7 */ /* 0x000ea4000804007f */
[----:B--2---:R-:W-:Y:S05]  /*8bb0*/  @!P2 BRA `(.L_x_73) ;  /* 0xfffffffc00f0a947 */ /* 0x004fea000383ffff */
[----:B------:R-:W-:Y:S05]  /*8bc0*/  BRA `(.L_x_72) ;  /* 0xffffffe800b07947 */ /* 0x000fea000383ffff */
.L_x_76:
[----:B-1----:R1:W2:Y:S02]  /*8bd0*/  SYNCS.PHASECHK.TRANS64.TRYWAIT P2, [R4+URZ+0xe460], R9 ;  /* 0x00e46009040075a7 */ /* 0x0022a4000804017f */
[----:B--2---:R-:W-:Y:S05]  /*8be0*/  @!P2 NANOSLEEP.SYNCS 0x989680 ;  /* 0x009896800000a95d */ /* 0x004fea0003900000 */
[----:B------:R-:W2:Y:S02]  /*8bf0*/  @!P2 SYNCS.PHASECHK.TRANS64 P2, [R4+URZ+0xe460], R9 ;  /* 0x00e460090400a5a7 */ /* 0x000ea4000804007f */
[----:B--2---:R-:W-:Y:S05]  /*8c00*/  @!P2 BRA `(.L_x_76) ;  /* 0xfffffffc00f0a947 */ /* 0x004fea000383ffff */
[----:B------:R-:W-:Y:S05]  /*8c10*/  BRA `(.L_x_118) ;  /* 0xffffffe800c47947 */ /* 0x000fea000383ffff */
.L_x_81:
[----:B------:R-:W-:Y:S01]  /*8c20*/  BSSY B1, `(.L_x_119) ;  /* 0x0000006000017945 */ /* 0x000fe20003800000 */
[----:B------:R-:W-:-:S07]  /*8c30*/  MOV R15, 0xffffffff ;  /* 0xffffffff000f7802 */ /* 0x000fce0000000f00 */
[----:B------:R-:W-:Y:S05]  /*8c40*/  WARPSYNC.COLLECTIVE R15, `(.L_x_120) ;  /* 0x000000000f0c7348 */ /* 0x000fea0003c00000 */
[----:B------:R-:W-:Y:S02]  /*8c50*/  ELECT P6, UR62, PT ;  /* 0x00000000003e782f */ /* 0x000fe400038c0000 */
[----:B------:R-:W-:Y:S01]  /*8c60*/  MOV R14, UR62 ;  /* 0x0000003e000e7c02 */ /* 0x000fe20008000f00 */
[----:B------:R-:W-:Y:S10]  /*8c70*/  ENDCOLLECTIVE ;  /* 0x000000000000791b */ /* 0x000ff40003800000 */
.L_x_120:
[----:B------:R-:W-:Y:S05]  /*8c80*/  BSYNC B1 ;  /* 0x0000000000017941 */ /* 0x000fea0003800000 */
.L_x_119:
[----:B------:R-:W-:Y:S05]  /*8c90*/  BRA `(.L_x_121) ;  /* 0xffffffec00d47947 */ /* 0x000fea000383ffff */
.L_x_84:
[----:B-1----:R1:W2:Y:S02]  /*8ca0*/  SYNCS.PHASECHK.TRANS64.TRYWAIT P4, [R8+URZ+0xe428], R7 ;  /* 0x00e42807080075a7 */ /* 0x0022a4000808017f */
[----:B--2---:R-:W-:Y:S05]  /*8cb0*/  @!P4 NANOSLEEP.SYNCS 0x989680 ;  /* 0x009896800000c95d */ /* 0x004fea0003900000 */
[----:B------:R-:W2:Y:S02]  /*8cc0*/  @!P4 SYNCS.PHASECHK.TRANS64 P4, [R8+URZ+0xe428], R7 ;  /* 0x00e428070800c5a7 */ /* 0x000ea4000808007f */
[----:B--2---:R-:W-:Y:S05]  /*8cd0*/  @!P4 BRA `(.L_x_84) ;  /* 0xfffffffc00f0c947 */ /* 0x004fea000383ffff */
[----:B------:R-:W-:Y:S05]  /*8ce0*/  BRA `(.L_x_122) ;  /* 0xffffffec00ec7947 */ /* 0x000fea000383ffff */
.L_x_89:
[----:B-1----:R1:W2:Y:S02]  /*8cf0*/  SYNCS.PHASECHK.TRANS64.TRYWAIT P4, [R4+URZ+0xe4b0], R7 ;  /* 0x00e4b007040075a7 */ /* 0x0022a4000808017f */
[----:B--2---:R-:W-:Y:S05]  /*8d00*/  @!P4 NANOSLEEP.SYNCS 0x989680 ;  /* 0x009896800000c95d */ /* 0x004fea0003900000 */
[----:B------:R-:W2:Y:S02]  /*8d10*/  @!P4 SYNCS.PHASECHK.TRANS64 P4, [R4+URZ+0xe4b0], R7 ;  /* 0x00e4b0070400c5a7 */ /* 0x000ea4000808007f */
[----:B--2---:R-:W-:Y:S05]  /*8d20*/  @!P4 BRA `(.L_x_89) ;  /* 0xfffffffc00f0c947 */ /* 0x004fea000383ffff */
[----:B------:R-:W-:Y:S05]  /*8d30*/  BRA `(.L_x_88) ;  /* 0xfffffff000787947 */ /* 0x000fea000383ffff */
.L_x_92:
[----:B-1----:R1:W2:Y:S02]  /*8d40*/  SYNCS.PHASECHK.TRANS64.TRYWAIT P3, [R7+URZ+0xe428], R8 ;  /* 0x00e42808070075a7 */ /* 0x0022a4000806017f */
[----:B--2---:R-:W-:Y:S05]  /*8d50*/  @!P3 NANOSLEEP.SYNCS 0x989680 ;  /* 0x009896800000b95d */ /* 0x004fea0003900000 */
[----:B------:R-:W2:Y:S02]  /*8d60*/  @!P3 SYNCS.PHASECHK.TRANS64 P3, [R7+URZ+0xe428], R8 ;  /* 0x00e428080700b5a7 */ /* 0x000ea4000806007f */
[----:B--2---:R-:W-:Y:S05]  /*8d70*/  @!P3 BRA `(.L_x_92) ;  /* 0xfffffffc00f0b947 */ /* 0x004fea000383ffff */
[----:B------:R-:W-:Y:S05]  /*8d80*/  BRA `(.L_x_123) ;  /* 0xfffffff000907947 */ /* 0x000fea000383ffff */
.L_x_98:
[----:B-1----:R1:W2:Y:S02]  /*8d90*/  SYNCS.PHASECHK.TRANS64.TRYWAIT P3, [R7+URZ+0xe428], R8 ;  /* 0x00e42808070075a7 */ /* 0x0022a4000806017f */
[----:B--2---:R-:W-:Y:S05]  /*8da0*/  @!P3 NANOSLEEP.SYNCS 0x989680 ;  /* 0x009896800000b95d */ /* 0x004fea0003900000 */
[----:B------:R-:W2:Y:S02]  /*8db0*/  @!P3 SYNCS.PHASECHK.TRANS64 P3, [R7+URZ+0xe428], R8 ;  /* 0x00e428080700b5a7 */ /* 0x000ea4000806007f */
[----:B--2---:R-:W-:Y:S05]  /*8dc0*/  @!P3 BRA `(.L_x_98) ;  /* 0xfffffffc00f0b947 */ /* 0x004fea000383ffff */
[----:B------:R-:W-:Y:S05]  /*8dd0*/  BRA `(.L_x_124) ;  /* 0xfffffff4003c7947 */ /* 0x000fea000383ffff */
.L_x_103:
[----:B-1----:R1:W2:Y:S02]  /*8de0*/  SYNCS.PHASECHK.TRANS64.TRYWAIT P3, [R7+URZ+0xe428], R8 ;  /* 0x00e42808070075a7 */ /* 0x0022a4000806017f */
[----:B--2---:R-:W-:Y:S05]  /*8df0*/  @!P3 NANOSLEEP.SYNCS 0x989680 ;  /* 0x009896800000b95d */ /* 0x004fea0003900000 */
[----:B------:R-:W2:Y:S02]  /*8e00*/  @!P3 SYNCS.PHASECHK.TRANS64 P3, [R7+URZ+0xe428], R8 ;  /* 0x00e428080700b5a7 */ /* 0x000ea4000806007f */
[----:B--2---:R-:W-:Y:S05]  /*8e10*/  @!P3 BRA `(.L_x_103) ;  /* 0xfffffffc00f0b947 */ /* 0x004fea000383ffff */
[----:B------:R-:W-:Y:S05]  /*8e20*/  BRA `(.L_x_125) ;  /* 0xfffffff400cc7947 */ /* 0x000fea000383ffff */
        .weak           $__internal_0_$__cuda_sm20_rcp_rn_f32_slowpath
        .type           $__internal_0_$__cuda_sm20_rcp_rn_f32_slowpath,@function
        .size           $__internal_0_$__cuda_sm20_rcp_rn_f32_slowpath,(.L_x_131 - $__internal_0_$__cuda_sm20_rcp_rn_f32_slowpath)
$__internal_0_$__cuda_sm20_rcp_rn_f32_slowpath:
[----:B------:R-:W-:Y:S01]  /*8e30*/  IMAD.SHL.U32 R0, R3, 0x2, RZ ;  /* 0x0000000203007824 */ /* 0x000fe200078e00ff */
[----:B------:R-:W-:Y:S04]  /*8e40*/  BSSY B2, `(.L_x_126) ;  /* 0x0000030000027945 */ /* 0x000fe80003800000 */
[----:B------:R-:W-:-:S04]  /*8e50*/  SHF.R.U32.HI R20, RZ, 0x18, R0 ;  /* 0x00000018ff147819 */ /* 0x000fc80000011600 */
[----:B------:R-:W-:-:S13]  /*8e60*/  ISETP.NE.U32.AND P0, PT, R20, RZ, PT ;  /* 0x000000ff1400720c */ /* 0x000fda0003f05070 */
[----:B------:R-:W-:Y:S05]  /*8e70*/  @P0 BRA `(.L_x_127) ;  /* 0x0000000000280947 */ /* 0x000fea0003800000 */
[----:B------:R-:W-:-:S04]  /*8e80*/  SHF.L.U32 R0, R3, 0x1, RZ ;  /* 0x0000000103007819 */ /* 0x000fc800000006ff */
[----:B------:R-:W-:-:S13]  /*8e90*/  ISETP.NE.AND P0, PT, R0, RZ, PT ;  /* 0x000000ff0000720c */ /* 0x000fda0003f05270 */
[----:B------:R-:W-:Y:S01]  /*8ea0*/  @P0 FFMA R7, R3, 1.84467440737095516160e+19, RZ ;  /* 0x5f80000003070823 */ /* 0x000fe200000000ff */
[----:B------:R-:W-:Y:S08]  /*8eb0*/  @!P0 MUFU.RCP R6, R3 ;  /* 0x0000000300068308 */ /* 0x000ff00000001000 */
[----:B------:R-:W1:Y:S02]  /*8ec0*/  @P0 MUFU.RCP R0, R7 ;  /* 0x0000000700000308 */ /* 0x000e640000001000 */
[----:B-1----:R-:W-:-:S04]  /*8ed0*/  @P0 FFMA R12, R7, R0, -1 ;  /* 0xbf800000070c0423 */ /* 0x002fc80000000000 */
[----:B------:R-:W-:-:S04]  /*8ee0*/  @P0 FADD.FTZ R13, -R12, -RZ ;  /* 0x800000ff0c0d0221 */ /* 0x000fc80000010100 */
[----:B------:R-:W-:-:S04]  /*8ef0*/  @P0 FFMA R0, R0, R13, R0 ;  /* 0x0000000d00000223 */ /* 0x000fc80000000000 */
[----:B------:R-:W-:Y:S01]  /*8f00*/  @P0 FFMA R6, R0, 1.84467440737095516160e+19, RZ ;  /* 0x5f80000000060823 */ /* 0x000fe200000000ff */
[----:B------:R-:W-:Y:S06]  /*8f10*/  BRA `(.L_x_128) ;  /* 0x0000000000887947 */ /* 0x000fec0003800000 */
.L_x_127:
[----:B------:R-:W-:-:S04]  /*8f20*/  IADD3 R26, R20, -0xfd, RZ ;  /* 0xffffff03141a7810 */ /* 0x000fc80007ffe0ff */
[----:B------:R-:W-:-:S13]  /*8f30*/  ISETP.GT.U32.AND P0, PT, R26, 0x1, PT ;  /* 0x000000011a00780c */ /* 0x000fda0003f04070 */
[----:B------:R-:W-:Y:S05]  /*8f40*/  @P0 BRA `(.L_x_129) ;  /* 0x0000000000780947 */ /* 0x000fea0003800000 */
[----:B------:R-:W-:Y:S01]  /*8f50*/  LOP3.LUT R0, R3, 0x7fffff, RZ, 0xc0, !PT ;  /* 0x007fffff03007812 */ /* 0x000fe200078ec0ff */
[----:B------:R-:W-:-:S03]  /*8f60*/  IMAD.MOV.U32 R13, RZ, RZ, 0x3 ;  /* 0x00000003ff0d7424 */ /* 0x000fc600078e00ff */
[----:B------:R-:W-:Y:S02]  /*8f70*/  LOP3.LUT R0, R0, 0x3f800000, RZ, 0xfc, !PT ;  /* 0x3f80000000007812 */ /* 0x000fe400078efcff */
[----:B------:R-:W-:Y:S02]  /*8f80*/  SHF.L.U32 R13, R13, R26, RZ ;  /* 0x0000001a0d0d7219 */ /* 0x000fe400000006ff */
[----:B------:R-:W1:Y:S02]  /*8f90*/  MUFU.RCP R7, R0 ;  /* 0x0000000000077308 */ /* 0x000e640000001000 */
[----:B-1----:R-:W-:-:S04]  /*8fa0*/  FFMA R6, R0, R7, -1 ;  /* 0xbf80000000067423 */ /* 0x002fc80000000007 */
[----:B------:R-:W-:-:S04]  /*8fb0*/  FADD.FTZ R6, -R6, -RZ ;  /* 0x800000ff06067221 */ /* 0x000fc80000010100 */
[CCC-:B------:R-:W-:Y:S01]  /*8fc0*/  FFMA.RM R12, R7.reuse, R6.reuse, R7.reuse ;  /* 0x00000006070c7223 */ /* 0x1c0fe20000004007 */
[----:B------:R-:W-:-:S04]  /*8fd0*/  FFMA.RP R7, R7, R6, R7 ;  /* 0x0000000607077223 */ /* 0x000fc80000008007 */
[C---:B------:R-:W-:Y:S02]  /*8fe0*/  LOP3.LUT R6, R12.reuse, 0x7fffff, RZ, 0xc0, !PT ;  /* 0x007fffff0c067812 */ /* 0x040fe400078ec0ff */
[----:B------:R-:W-:Y:S02]  /*8ff0*/  FSETP.NEU.FTZ.AND P0, PT, R12, R7, PT ;  /* 0x000000070c00720b */ /* 0x000fe40003f1d000 */
[----:B------:R-:W-:Y:S02]  /*9000*/  LOP3.LUT R6, R6, 0x800000, RZ, 0xfc, !PT ;  /* 0x0080000006067812 */ /* 0x000fe400078efcff */
[----:B------:R-:W-:Y:S02]  /*9010*/  SEL R7, RZ, 0xffffffff, !P0 ;  /* 0xffffffffff077807 */ /* 0x000fe40004000000 */
[----:B------:R-:W-:Y:S02]  /*9020*/  LOP3.LUT R13, R13, R6, RZ, 0xc0, !PT ;  /* 0x000000060d0d7212 */ /* 0x000fe400078ec0ff */
[----:B------:R-:W-:-:S02]  /*9030*/  IADD3 R7, -R7, RZ, RZ ;  /* 0x000000ff07077210 */ /* 0x000fc40007ffe1ff */
[-C--:B------:R-:W-:Y:S02]  /*9040*/  SHF.R.U32.HI R13, RZ, R26.reuse, R13 ;  /* 0x0000001aff0d7219 */ /* 0x080fe4000001160d */
[--C-:B------:R-:W-:Y:S01]  /*9050*/  LOP3.LUT P1, RZ, R7, R26, R6.reuse, 0xf8, !PT ;  /* 0x0000001a07ff7212 */ /* 0x100fe2000782f806 */
[----:B------:R-:W-:Y:S01]  /*9060*/  VIADD R7, R20, 0xffffff04 ;  /* 0xffffff0414077836 */ /* 0x000fe20000000000 */
[C---:B------:R-:W-:Y:S02]  /*9070*/  LOP3.LUT P0, RZ, R13.reuse, 0x1, RZ, 0xc0, !PT ;  /* 0x000000010dff7812 */ /* 0x040fe4000780c0ff */
[----:B------:R-:W-:Y:S02]  /*9080*/  LOP3.LUT P2, RZ, R13, 0x2, RZ, 0xc0, !PT ;  /* 0x000000020dff7812 */ /* 0x000fe4000784c0ff */
[----:B------:R-:W-:Y:S02]  /*9090*/  SHF.R.U32.HI R6, RZ, R7, R6 ;  /* 0x00000007ff067219 */ /* 0x000fe40000011606 */
[----:B------:R-:W-:-:S02]  /*90a0*/  PLOP3.LUT P0, PT, P0, P1, P2, 0xe0, 0x0 ;  /* 0x000000000000781c */ /* 0x000fc40000703c20 */
[----:B------:R-:W-:Y:S02]  /*90b0*/  LOP3.LUT P1, RZ, R3, 0x7fffff, RZ, 0xc0, !PT ;  /* 0x007fffff03ff7812 */ /* 0x000fe4000782c0ff */
[----:B------:R-:W-:-:S04]  /*90c0*/  SEL R0, RZ, 0x1, !P0 ;  /* 0x00000001ff007807 */ /* 0x000fc80004000000 */
[----:B------:R-:W-:-:S04]  /*90d0*/  IADD3 R0, -R0, RZ, RZ ;  /* 0x000000ff00007210 */ /* 0x000fc80007ffe1ff */
[----:B------:R-:W-:-:S13]  /*90e0*/  ISETP.GE.AND P0, PT, R0, RZ, PT ;  /* 0x000000ff0000720c */ /* 0x000fda0003f06270 */
[----:B------:R-:W-:-:S04]  /*90f0*/  @!P0 IADD3 R6, R6, 0x1, RZ ;  /* 0x0000000106068810 */ /* 0x000fc80007ffe0ff */
[----:B------:R-:W-:-:S04]  /*9100*/  @!P1 SHF.L.U32 R6, R6, 0x1, RZ ;  /* 0x0000000106069819 */ /* 0x000fc800000006ff */
[----:B------:R-:W-:Y:S01]  /*9110*/  LOP3.LUT R6, R6, 0x80000000, R3, 0xf8, !PT ;  /* 0x8000000006067812 */ /* 0x000fe200078ef803 */
[----:B------:R-:W-:Y:S06]  /*9120*/  BRA `(.L_x_128) ;  /* 0x0000000000047947 */ /* 0x000fec0003800000 */
.L_x_129:
[----:B------:R1:W2:Y:S02]  /*9130*/  MUFU.RCP R6, R3 ;  /* 0x0000000300067308 */ /* 0x0002a40000001000 */
.L_x_128:
[----:B------:R-:W-:Y:S05]  /*9140*/  BSYNC B2 ;  /* 0x0000000000027941 */ /* 0x000fea0003800000 */
.L_x_126:
[----:B--2---:R-:W-:Y:S01]  /*9150*/  IMAD.MOV.U32 R0, RZ, RZ, R6 ;  /* 0x000000ffff007224 */ /* 0x004fe200078e0006 */
[----:B------:R-:W-:Y:S02]  /*9160*/  MOV R6, R14 ;  /* 0x0000000e00067202 */ /* 0x000fe40000000f00 */
[----:B------:R-:W-:-:S04]  /*9170*/  MOV R7, 0x0 ;  /* 0x0000000000077802 */ /* 0x000fc80000000f00 */
[----:B-1----:R-:W-:Y:S05]  /*9180*/  RET.REL.NODEC R6 `(_ZN7cutlass13device_kernelINS_4fmha6kernel28FmhaKernelTmaWarpSpecializedINS1_10collective30FmhaMainloopTmaWarpSpecializedINS_10bfloat16_tEffN4cute5tupleIJNS7_1CILi128EEESA_NS9_ILi32EEEEEENS8_IJiNS9_ILi1EEENS8_IJiiEEEEEESF_SF_NS4_13DefaultFusionEJNS2_6OptionILNS2_3TagE0ENS9_ILb1EEEEENSH_ILSI_2ESJ_EEEEENS4_15FmhaFwdEpilogueIS6_fNS8_IJNS9_ILi64EEESB_SA_EEEEENS2_23PersistentTileSchedulerEJSK_SL_EEEEEvNT_6ParamsE) ;  /* 0xffffff6c069c7950 */ /* 0x002fea0003c3ffff */
.L_x_130:
[----:B------:R-:W-:-:S00]  /*9190*/  BRA `(.L_x_130) ;  /* 0xfffffffc00fc7947 */ /* 0x000fc0000383ffff */
[----:B------:R-:W-:-:S00]  /*91a0*/  NOP ;  /* 0x0000000000007918 */ /* 0x000fc00000000000 */
        /* <DEDUP_REMOVED lines=13> */
.L_x_131:


//--------------------- .nv.global.init           --------------------------
	.section	.nv.global.init,"aw",@progbits
.nv.global.init:
	.type		$str$24,@object
	.size		$str$24,($str$25 - $str$24)
$str$24:
        /*0000*/ 	.byte	0x28, 0x61, 0x64, 0x64, 0x72, 0x65, 0x73, 0x73, 0x20, 0x26, 0x20, 0x6d, 0x61, 0x73, 0x6b, 0x29
        /*0010*/ 	.byte	0x20, 0x3d, 0x3d, 0x20, 0x30, 0x00
	.type		$str$25,@object
	.size		$str$25,(__unnamed_1 - $str$25)
$str$25:
        /*0016*/ 	.byte	0x2f, 0x74, 0x6d, 0x70, 0x2f, 0x63, 0x75, 0x74, 0x6c, 0x61, 0x73, 0x73, 0x5f, 0x73, 0x77, 0x65
        /*0026*/ 	.byte	0x65, 0x70, 0x5f, 0x73, 0x72, 0x63, 0x2f, 0x69, 0x6e, 0x63, 0x6c, 0x75, 0x64, 0x65, 0x2f, 0x63
        /*0036*/ 	.byte	0x75, 0x74, 0x65, 0x2f, 0x70, 0x6f, 0x69, 0x6e, 0x74, 0x65, 0x72, 0x5f, 0x66, 0x6c, 0x61, 0x67
        /*0046*/ 	.byte	0x67, 0x65, 0x64, 0x2e, 0x68, 0x70, 0x70, 0x00
	.type		__unnamed_1,@object
	.size		__unnamed_1,(.L_0 - __unnamed_1)
__unnamed_1:
        /*004e*/ 	.byte	0x61, 0x75, 0x74, 0x6f, 0x20, 0x63, 0x75, 0x74, 0x65, 0x3a, 0x3a, 0x61, 0x73, 0x5f, 0x70, 0x6f
        /* <DEDUP_REMOVED lines=27> */
        /*020e*/ 	.byte	0x30, 0x3e, 0x3e, 0x3e, 0x3e, 0x3e, 0x5d, 0x00
.L_0:


//--------------------- .nv.shared._ZN7cutlass13device_kernelINS_4fmha6kernel28FmhaKernelTmaWarpSpecializedINS1_10collective30FmhaMainloopTmaWarpSpecializedINS_10bfloat16_tEffN4cute5tupleIJNS7_1CILi128EEESA_NS9_ILi32EEEEEENS8_IJiNS9_ILi1EEENS8_IJiiEEEEEESF_SF_NS4_13DefaultFusionEJNS2_6OptionILNS2_3TagE0ENS9_ILb1EEEEENSH_ILSI_2ESJ_EEEEENS4_15FmhaFwdEpilogueIS6_fNS8_IJNS9_ILi64EEESB_SA_EEEEENS2_23PersistentTileSchedulerEJSK_SL_EEEEEvNT_6ParamsE --------------------------
	.section	.nv.shared._ZN7cutlass13device_kernelINS_4fmha6kernel28FmhaKernelTmaWarpSpecializedINS1_10collective30FmhaMainloopTmaWarpSpecializedINS_10bfloat16_tEffN4cute5tupleIJNS7_1CILi128EEESA_NS9_ILi32EEEEEENS8_IJiNS9_ILi1EEENS8_IJiiEEEEEESF_SF_NS4_13DefaultFusionEJNS2_6OptionILNS2_3TagE0ENS9_ILb1EEEEENSH_ILSI_2ESJ_EEEEENS4_15FmhaFwdEpilogueIS6_fNS8_IJNS9_ILi64EEESB_SA_EEEEENS2_23PersistentTileSchedulerEJSK_SL_EEEEEvNT_6ParamsE,"aw",@nobits
	.sectionflags	@""
	.align	16
	.zero		1024


//--------------------- .nv.shared.reserved.0     --------------------------
	.section	.nv.shared.reserved.0,"aw",@nobits
	.weak		__nv_reservedSMEM_offset_0_alias
	.size		__nv_reservedSMEM_offset_0_alias, 0, 0
	.other		__nv_reservedSMEM_offset_0_alias,@"STO_CUDA_RESERVED_SHARED STV_DEFAULT"
__nv_reservedSMEM_offset_0_alias:
	.zero		0


//--------------------- .nv.global                --------------------------
	.section	.nv.global,"aw",@nobits
.nv.global:
	.type		_ZN39_INTERNAL_cb7ff074_4_k_cu_892f163a_31774cute1_E,@object
	.size		_ZN39_INTERNAL_cb7ff074_4_k_cu_892f163a_31774cute1_E,(_ZN39_INTERNAL_cb7ff074_4_k_cu_892f163a_31774cuda3std3__45__cpo6cbeginE - _ZN39_INTERNAL_cb7ff074_4_k_cu_892f163a_31774cute1_E)
_ZN39_INTERNAL_cb7ff074_4_k_cu_892f163a_31774cute1_E:
	.zero		1
	.type		_ZN39_INTERNAL_cb7ff074_4_k_cu_892f163a_31774cuda3std3__45__cpo6cbeginE,@object
	.size		_ZN39_INTERNAL_cb7ff074_4_k_cu_892f163a_31774cuda3std3__45__cpo6cbeginE,(_ZN39_INTERNAL_cb7ff074_4_k_cu_892f163a_31774cuda3std3__48in_placeE - _ZN39_INTERNAL_cb7ff074_4_k_cu_892f163a_31774cuda3std3__45__cpo6cbeginE)
_ZN39_INTERNAL_cb7ff074_4_k_cu_892f163a_31774cuda3std3__45__cpo6cbeginE:
	.zero		1
	.type		_ZN39_INTERNAL_cb7ff074_4_k_cu_892f163a_31774cuda3std3__48in_placeE,@object
	.size		_ZN39_INTERNAL_cb7ff074_4_k_cu_892f163a_31774cuda3std3__48in_placeE,(_ZN39_INTERNAL_cb7ff074_4_k_cu_892f163a_31774cuda3std6ranges3__45__cpo9iter_moveE - _ZN39_INTERNAL_cb7ff074_4_k_cu_892f163a_31774cuda3std3__48in_placeE)
_ZN39_INTERNAL_cb7ff074_4_k_cu_892f163a_31774cuda3std3__48in_placeE:
	.zero		1
	.type		_ZN39_INTERNAL_cb7ff074_4_k_cu_892f163a_31774cuda3std6ranges3__45__cpo9iter_moveE,@object
	.size		_ZN39_INTERNAL_cb7ff074_4_k_cu_892f163a_31774cuda3std6ranges3__45__cpo9iter_moveE,(_ZN39_INTERNAL_cb7ff074_4_k_cu_892f163a_31774cuda3std3__45__cpo5beginE - _ZN39_INTERNAL_cb7ff074_4_k_cu_892f163a_31774cuda3std6ranges3__45__cpo9iter_moveE)
_ZN39_INTERNAL_cb7ff074_4_k_cu_892f163a_31774cuda3std6ranges3__45__cpo9iter_moveE:
	.zero		1
	.type		_ZN39_INTERNAL_cb7ff074_4_k_cu_892f163a_31774cuda3std3__45__cpo5beginE,@object
	.size		_ZN39_INTERNAL_cb7ff074_4_k_cu_892f163a_31774cuda3std3__45__cpo5beginE,(_ZN39_INTERNAL_cb7ff074_4_k_cu_892f163a_31774cuda3std3__441_GLOBAL__N__cb7ff074_4_k_cu_892f163a_31776ignoreE - _ZN39_INTERNAL_cb7ff074_4_k_cu_892f163a_31774cuda3std3__45__cpo5beginE)
_ZN39_INTERNAL_cb7ff074_4_k_cu_892f163a_31774cuda3std3__45__cpo5beginE:
	.zero		1
	.type		_ZN39_INTERNAL_cb7ff074_4_k_cu_892f163a_31774cuda3std3__441_GLOBAL__N__cb7ff074_4_k_cu_892f163a_31776ignoreE,@object
	.size		_ZN39_INTERNAL_cb7ff074_4_k_cu_892f163a_31774cuda3std3__441_GLOBAL__N__cb7ff074_4_k_cu_892f163a_31776ignoreE,(_ZN39_INTERNAL_cb7ff074_4_k_cu_892f163a_31774cute7productE - _ZN39_INTERNAL_cb7ff074_4_k_cu_892f163a_31774cuda3std3__441_GLOBAL__N__cb7ff074_4_k_cu_892f163a_31776ignoreE)
_ZN39_INTERNAL_cb7ff074_4_k_cu_892f163a_31774cuda3std3__441_GLOBAL__N__cb7ff074_4_k_cu_892f163a_31776ignoreE:
	.zero		1
	.type		_ZN39_INTERNAL_cb7ff074_4_k_cu_892f163a_31774cute7productE,@object
	.size		_ZN39_INTERNAL_cb7ff074_4_k_cu_892f163a_31774cute7productE,(_ZN39_INTERNAL_cb7ff074_4_k_cu_892f163a_31774cuda3std3__45__cpo3endE - _ZN39_INTERNAL_cb7ff074_4_k_cu_892f163a_31774cute7productE)
_ZN39_INTERNAL_cb7ff074_4_k_cu_892f163a_31774cute7productE:
	.zero		1
	.type		_ZN39_INTERNAL_cb7ff074_4_k_cu_892f163a_31774cuda3std3__45__cpo3endE,@object
	.size		_ZN39_INTERNAL_cb7ff074_4_k_cu_892f163a_31774cuda3std3__45__cpo3endE,(_ZN39_INTERNAL_cb7ff074_4_k_cu_892f163a_31774cuda3std3__419piecewise_constructE - _ZN39_INTERNAL_cb7ff074_4_k_cu_892f163a_31774cuda3std3__45__cpo3endE)
_ZN39_INTERNAL_cb7ff074_4_k_cu_892f163a_31774cuda3std3__45__cpo3endE:
	.zero		1
	.type		_ZN39_INTERNAL_cb7ff074_4_k_cu_892f163a_31774cuda3std3__419piecewise_constructE,@object
	.size		_ZN39_INTERNAL_cb7ff074_4_k_cu_892f163a_31774cuda3std3__419piecewise_constructE,(_ZN39_INTERNAL_cb7ff074_4_k_cu_892f163a_31774cuda3std3__45__cpo4cendE - _ZN39_INTERNAL_cb7ff074_4_k_cu_892f163a_31774cuda3std3__419piecewise_constructE)
_ZN39_INTERNAL_cb7ff074_4_k_cu_892f163a_31774cuda3std3__419piecewise_constructE:
	.zero		1
	.type		_ZN39_INTERNAL_cb7ff074_4_k_cu_892f163a_31774cuda3std3__45__cpo4cendE,@object
	.size		_ZN39_INTERNAL_cb7ff074_4_k_cu_892f163a_31774cuda3std3__45__cpo4cendE,(_ZN39_INTERNAL_cb7ff074_4_k_cu_892f163a_31774cuda3std6ranges3__45__cpo4swapE - _ZN39_INTERNAL_cb7ff074_4_k_cu_892f163a_31774cuda3std3__45__cpo4cendE)
_ZN39_INTERNAL_cb7ff074_4_k_cu_892f163a_31774cuda3std3__45__cpo4cendE:
	.zero		1
	.type		_ZN39_INTERNAL_cb7ff074_4_k_cu_892f163a_31774cuda3std6ranges3__45__cpo4swapE,@object
	.size		_ZN39_INTERNAL_cb7ff074_4_k_cu_892f163a_31774cuda3std6ranges3__45__cpo4swapE,(.L_8 - _ZN39_INTERNAL_cb7ff074_4_k_cu_892f163a_31774cuda3std6ranges3__45__cpo4swapE)
_ZN39_INTERNAL_cb7ff074_4_k_cu_892f163a_31774cuda3std6ranges3__45__cpo4swapE:
	.zero		1
.L_8:


//--------------------- .nv.constant0._ZN7cutlass13device_kernelINS_4fmha6kernel28FmhaKernelTmaWarpSpecializedINS1_10collective30FmhaMainloopTmaWarpSpecializedINS_10bfloat16_tEffN4cute5tupleIJNS7_1CILi128EEESA_NS9_ILi32EEEEEENS8_IJiNS9_ILi1EEENS8_IJiiEEEEEESF_SF_NS4_13DefaultFusionEJNS2_6OptionILNS2_3TagE0ENS9_ILb1EEEEENSH_ILSI_2ESJ_EEEEENS4_15FmhaFwdEpilogueIS6_fNS8_IJNS9_ILi64EEESB_SA_EEEEENS2_23PersistentTileSchedulerEJSK_SL_EEEEEvNT_6ParamsE --------------------------
	.section	.nv.constant0._ZN7cutlass13device_kernelINS_4fmha6kernel28FmhaKernelTmaWarpSpecializedINS1_10collective30FmhaMainloopTmaWarpSpecializedINS_10bfloat16_tEffN4cute5tupleIJNS7_1CILi128EEESA_NS9_ILi32EEEEEENS8_IJiNS9_ILi1EEENS8_IJiiEEEEEESF_SF_NS4_13DefaultFusionEJNS2_6OptionILNS2_3TagE0ENS9_ILb1EEEEENSH_ILSI_2ESJ_EEEEENS4_15FmhaFwdEpilogueIS6_fNS8_IJNS9_ILi64EEESB_SA_EEEEENS2_23PersistentTileSchedulerEJSK_SL_EEEEEvNT_6ParamsE,"a",@progbits
	.sectionflags	@""
	.align	4
.nv.constant0._ZN7cutlass13device_kernelINS_4fmha6kernel28FmhaKernelTmaWarpSpecializedINS1_10collective30FmhaMainloopTmaWarpSpecializedINS_10bfloat16_tEffN4cute5tupleIJNS7_1CILi128EEESA_NS9_ILi32EEEEEENS8_IJiNS9_ILi1EEENS8_IJiiEEEEEESF_SF_NS4_13DefaultFusionEJNS2_6OptionILNS2_3TagE0ENS9_ILb1EEEEENSH_ILSI_2ESJ_EEEEENS4_15FmhaFwdEpilogueIS6_fNS8_IJNS9_ILi64EEESB_SA_EEEEENS2_23PersistentTileSchedulerEJSK_SL_EEEEEvNT_6ParamsE:
	.zero		2688


//--------------------- SYMBOLS --------------------------

	.type		.nv.reservedSmem.offset0,@object
	.size		.nv.reservedSmem.offset0,0x4
	.type		__assertfail,@function
